	.target	sm_90a

	.elftype	@"ET_EXEC"


//--------------------- .note.nv.tkinfo           --------------------------
	.section	.note.nv.tkinfo,"",@"SHT_NOTE"
	.sectionflags	@"SHF_NOTE_NV_TKINFO"
	.tkinfo
        /*0018*/ 	.word	0x00000002
        /*0030*/ 	.string	""
        /*0030*/ 	.string	"ptxas"
        /*0030*/ 	.string	"Cuda compilation tools, release 13.0, V13.0.88"
        /*0030*/ 	.string	"Build cuda_13.0.r13.0/compiler.36424714_0"
        /*0030*/ 	.string	"-v  -suppress-debug-info  -lineinfo  -arch sm_90a "



//--------------------- .note.nv.cuinfo           --------------------------
	.section	.note.nv.cuinfo,"",@"SHT_NOTE"
	.sectionflags	@"SHF_NOTE_NV_CUINFO"
        /*0018*/ 	.short	0x0002
        /*001a*/ 	.short	0x005a
        /*001c*/ 	.short	0x0082
	.zero		2


//--------------------- .nv.info                  --------------------------
	.section	.nv.info,"",@"SHT_CUDA_INFO"
	.align	4


	//----- nvinfo : EIATTR_REGCOUNT
	.align		4
        /*0000*/ 	.byte	0x04, 0x2f
        /*0002*/ 	.short	(.L_1 - .L_0)
	.align		4
.L_0:
        /*0004*/ 	.word	index@(matmul_kernel)
        /*0008*/ 	.word	0x000000ff


	//----- nvinfo : EIATTR_FRAME_SIZE
	.align		4
.L_1:
        /*000c*/ 	.byte	0x04, 0x11
        /*000e*/ 	.short	(.L_3 - .L_2)
	.align		4
.L_2:
        /*0010*/ 	.word	index@(matmul_kernel)
        /*0014*/ 	.word	0x00000000


	//----- nvinfo : EIATTR_MIN_STACK_SIZE
	.align		4
.L_3:
        /*0018*/ 	.byte	0x04, 0x12
        /*001a*/ 	.short	(.L_5 - .L_4)
	.align		4
.L_4:
        /*001c*/ 	.word	index@(matmul_kernel)
        /*0020*/ 	.word	0x00000000
.L_5:


//--------------------- .nv.compat                --------------------------
	.section	.nv.compat,"",@"SHT_CUDA_COMPAT_INFO"
	.align	4
        /*0000*/ 	.byte	0x02, 0x09, 0x01, 0x00, 0x02, 0x02, 0x01, 0x00, 0x02, 0x05, 0x05, 0x00, 0x03, 0x07, 0x01, 0x01
        /*0010*/ 	.byte	0x02, 0x03, 0x00, 0x00, 0x02, 0x06, 0x01, 0x00, 0x04, 0x0b, 0x08, 0x00, 0x00, 0x00, 0x00, 0x00
        /*0020*/ 	.byte	0x00, 0x00, 0x00, 0x00


//--------------------- .nv.info.matmul_kernel    --------------------------
	.section	.nv.info.matmul_kernel,"",@"SHT_CUDA_INFO"
	.sectionflags	@""
	.align	4


	//----- nvinfo : EIATTR_CUDA_API_VERSION
	.align		4
        /*0000*/ 	.byte	0x04, 0x37
        /*0002*/ 	.short	(.L_7 - .L_6)
.L_6:
        /*0004*/ 	.word	0x00000082


	//----- nvinfo : EIATTR_KPARAM_INFO
	.align		4
.L_7:
        /*0008*/ 	.byte	0x04, 0x17
        /*000a*/ 	.short	(.L_9 - .L_8)
.L_8:
        /*000c*/ 	.word	0x00000000
        /*0010*/ 	.short	0x000d
        /*0012*/ 	.short	0x0048
        /*0014*/ 	.byte	0x00, 0xf4, 0x21, 0x00


	//----- nvinfo : EIATTR_KPARAM_INFO
	.align		4
.L_9:
        /*0018*/ 	.byte	0x04, 0x17
        /*001a*/ 	.short	(.L_11 - .L_10)
.L_10:
        /*001c*/ 	.word	0x00000000
        /*0020*/ 	.short	0x000c
        /*0022*/ 	.short	0x0040
        /*0024*/ 	.byte	0x00, 0xf4, 0x21, 0x00


	//----- nvinfo : EIATTR_KPARAM_INFO
	.align		4
.L_11:
        /*0028*/ 	.byte	0x04, 0x17
        /*002a*/ 	.short	(.L_13 - .L_12)
.L_12:
        /*002c*/ 	.word	0x00000000
        /*0030*/ 	.short	0x000b
        /*0032*/ 	.short	0x0038
        /*0034*/ 	.byte	0x00, 0xf0, 0x11, 0x00


	//----- nvinfo : EIATTR_KPARAM_INFO
	.align		4
.L_13:
        /*0038*/ 	.byte	0x04, 0x17
        /*003a*/ 	.short	(.L_15 - .L_14)
.L_14:
        /*003c*/ 	.word	0x00000000
        /*0040*/ 	.short	0x000a
        /*0042*/ 	.short	0x0034
        /*0044*/ 	.byte	0x00, 0xf0, 0x11, 0x00


	//----- nvinfo : EIATTR_KPARAM_INFO
	.align		4
.L_15:
        /*0048*/ 	.byte	0x04, 0x17
        /*004a*/ 	.short	(.L_17 - .L_16)
.L_16:
        /*004c*/ 	.word	0x00000000
        /*0050*/ 	.short	0x0009
        /*0052*/ 	.short	0x0030
        /*0054*/ 	.byte	0x00, 0xf0, 0x11, 0x00


	//----- nvinfo : EIATTR_KPARAM_INFO
	.align		4
.L_17:
        /*0058*/ 	.byte	0x04, 0x17
        /*005a*/ 	.short	(.L_19 - .L_18)
.L_18:
        /*005c*/ 	.word	0x00000000
        /*0060*/ 	.short	0x0008
        /*0062*/ 	.short	0x002c
        /*0064*/ 	.byte	0x00, 0xf0, 0x11, 0x00


	//----- nvinfo : EIATTR_KPARAM_INFO
	.align		4
.L_19:
        /*0068*/ 	.byte	0x04, 0x17
        /*006a*/ 	.short	(.L_21 - .L_20)
.L_20:
        /*006c*/ 	.word	0x00000000
        /*0070*/ 	.short	0x0007
        /*0072*/ 	.short	0x0028
        /*0074*/ 	.byte	0x00, 0xf0, 0x11, 0x00


	//----- nvinfo : EIATTR_KPARAM_INFO
	.align		4
.L_21:
        /*0078*/ 	.byte	0x04, 0x17
        /*007a*/ 	.short	(.L_23 - .L_22)
.L_22:
        /*007c*/ 	.word	0x00000000
        /*0080*/ 	.short	0x0006
        /*0082*/ 	.short	0x0024
        /*0084*/ 	.byte	0x00, 0xf0, 0x11, 0x00


	//----- nvinfo : EIATTR_KPARAM_INFO
	.align		4
.L_23:
        /*0088*/ 	.byte	0x04, 0x17
        /*008a*/ 	.short	(.L_25 - .L_24)
.L_24:
        /*008c*/ 	.word	0x00000000
        /*0090*/ 	.short	0x0005
        /*0092*/ 	.short	0x0020
        /*0094*/ 	.byte	0x00, 0xf0, 0x11, 0x00


	//----- nvinfo : EIATTR_KPARAM_INFO
	.align		4
.L_25:
        /*0098*/ 	.byte	0x04, 0x17
        /*009a*/ 	.short	(.L_27 - .L_26)
.L_26:
        /*009c*/ 	.word	0x00000000
        /*00a0*/ 	.short	0x0004
        /*00a2*/ 	.short	0x001c
        /*00a4*/ 	.byte	0x00, 0xf0, 0x11, 0x00


	//----- nvinfo : EIATTR_KPARAM_INFO
	.align		4
.L_27:
        /*00a8*/ 	.byte	0x04, 0x17
        /*00aa*/ 	.short	(.L_29 - .L_28)
.L_28:
        /*00ac*/ 	.word	0x00000000
        /*00b0*/ 	.short	0x0003
        /*00b2*/ 	.short	0x0018
        /*00b4*/ 	.byte	0x00, 0xf0, 0x11, 0x00


	//----- nvinfo : EIATTR_KPARAM_INFO
	.align		4
.L_29:
        /*00b8*/ 	.byte	0x04, 0x17
        /*00ba*/ 	.short	(.L_31 - .L_30)
.L_30:
        /*00bc*/ 	.word	0x00000000
        /*00c0*/ 	.short	0x0002
        /*00c2*/ 	.short	0x0010
        /*00c4*/ 	.byte	0x00, 0xf4, 0x21, 0x00


	//----- nvinfo : EIATTR_KPARAM_INFO
	.align		4
.L_31:
        /*00c8*/ 	.byte	0x04, 0x17
        /*00ca*/ 	.short	(.L_33 - .L_32)
.L_32:
        /*00cc*/ 	.word	0x00000000
        /*00d0*/ 	.short	0x0001
        /*00d2*/ 	.short	0x0008
        /*00d4*/ 	.byte	0x00, 0xf4, 0x21, 0x00


	//----- nvinfo : EIATTR_KPARAM_INFO
	.align		4
.L_33:
        /*00d8*/ 	.byte	0x04, 0x17
        /*00da*/ 	.short	(.L_35 - .L_34)
.L_34:
        /*00dc*/ 	.word	0x00000000
        /*00e0*/ 	.short	0x0000
        /*00e2*/ 	.short	0x0000
        /*00e4*/ 	.byte	0x00, 0xf4, 0x21, 0x00


	//----- nvinfo : EIATTR_SPARSE_MMA_MASK
	.align		4
.L_35:
        /*00e8*/ 	.byte	0x03, 0x50
        /*00ea*/ 	.short	0x0000


	//----- nvinfo : EIATTR_MAXREG_COUNT
	.align		4
        /*00ec*/ 	.byte	0x03, 0x1b
        /*00ee*/ 	.short	0x00ff


	//----- nvinfo : EIATTR_NUM_BARRIERS
	.align		4
        /*00f0*/ 	.byte	0x02, 0x4c
        /*00f2*/ 	.byte	0x01
	.zero		1


	//----- nvinfo : EIATTR_MERCURY_ISA_VERSION
	.align		4
        /*00f4*/ 	.byte	0x03, 0x5f
        /*00f6*/ 	.short	0x0101


	//----- nvinfo : EIATTR_EXIT_INSTR_OFFSETS
	.align		4
        /*00f8*/ 	.byte	0x04, 0x1c
        /*00fa*/ 	.short	(.L_37 - .L_36)


	//   ....[0]....
.L_36:
        /*00fc*/ 	.word	0x00008010


	//   ....[1]....
        /*0100*/ 	.word	0x00008040


	//----- nvinfo : EIATTR_REQNTID
	.align		4
.L_37:
        /*0104*/ 	.byte	0x04, 0x10
        /*0106*/ 	.short	(.L_39 - .L_38)
.L_38:
        /*0108*/ 	.word	0x00000100
        /*010c*/ 	.word	0x00000001
        /*0110*/ 	.word	0x00000001


	//----- nvinfo : EIATTR_CBANK_PARAM_SIZE
	.align		4
.L_39:
        /*0114*/ 	.byte	0x03, 0x19
        /*0116*/ 	.short	0x0050


	//----- nvinfo : EIATTR_PARAM_CBANK
	.align		4
        /*0118*/ 	.byte	0x04, 0x0a
        /*011a*/ 	.short	(.L_41 - .L_40)
	.align		4
.L_40:
        /*011c*/ 	.word	index@(.nv.constant0.matmul_kernel)
        /*0120*/ 	.short	0x0210
        /*0122*/ 	.short	0x0050


	//----- nvinfo : EIATTR_SW_WAR
	.align		4
.L_41:
        /*0124*/ 	.byte	0x04, 0x36
        /*0126*/ 	.short	(.L_43 - .L_42)
.L_42:
        /*0128*/ 	.word	0x00000008
.L_43:


//--------------------- .nv.callgraph             --------------------------
	.section	.nv.callgraph,"",@"SHT_CUDA_CALLGRAPH"
	.align	4
	.sectionentsize	8
	.align		4
        /*0000*/ 	.word	0x00000000
	.align		4
        /*0004*/ 	.word	0xffffffff
	.align		4
        /*0008*/ 	.word	0x00000000
	.align		4
        /*000c*/ 	.word	0xfffffffe
	.align		4
        /*0010*/ 	.word	0x00000000
	.align		4
        /*0014*/ 	.word	0xfffffffd
	.align		4
        /*0018*/ 	.word	0x00000000
	.align		4
        /*001c*/ 	.word	0xfffffffc


//--------------------- .text.matmul_kernel       --------------------------
	.section	.text.matmul_kernel,"ax",@progbits
	.align	128
        .global         matmul_kernel
        .type           matmul_kernel,@function
        .size           matmul_kernel,(.L_x_4 - matmul_kernel)
        .other          matmul_kernel,@"STO_CUDA_ENTRY STV_DEFAULT"
matmul_kernel:
.text.matmul_kernel:
[----:B------:R-:W-:Y:S08]  /*0000*/  LDC R1, c[0x0][0x28] ;  /* 0x00000a00ff017b82 */ /* 0x000ff00000000800 */
[----:B------:R-:W0:Y:S01]  /*0010*/  LDC.64 R48, c[0x0][0x228] ;  /* 0x00008a00ff307b82 */ /* 0x000e220000000a00 */
[----:B------:R-:W1:Y:S01]  /*0020*/  S2R R5, SR_CTAID.X ;  /* 0x0000000000057919 */ /* 0x000e620000002500 */
[----:B------:R-:W-:Y:S01]  /*0030*/  ULDC.64 UR8, c[0x0][0x208] ;  /* 0x0000820000087ab9 */ /* 0x000fe20000000a00 */
[----:B------:R-:W-:Y:S01]  /*0040*/  ULDC UR7, c[0x0][0x230] ;  /* 0x00008c0000077ab9 */ /* 0x000fe20000000800 */
[----:B------:R-:W2:Y:S04]  /*0050*/  S2R R183, SR_TID.X ;  /* 0x0000000000b77919 */ /* 0x000ea80000002100 */
[----:B------:R-:W3:Y:S01]  /*0060*/  LDC R200, c[0x0][0x230] ;  /* 0x00008c00ffc87b82 */ /* 0x000ee20000000800 */
[----:B0-----:R-:W-:-:S05]  /*0070*/  VIADD R0, R49, 0x7f ;  /* 0x0000007f31007836 */ /* 0x001fca0000000000 */
[----:B------:R-:W-:Y:S01]  /*0080*/  SHF.R.S32.HI R3, RZ, 0x1f, R0 ;  /* 0x0000001fff037819 */ /* 0x000fe20000011400 */
[----:B---3--:R-:W-:-:S03]  /*0090*/  VIADD R200, R200, 0x7f ;  /* 0x0000007fc8c87836 */ /* 0x008fc60000000000 */
[----:B------:R-:W-:Y:S02]  /*00a0*/  LEA.HI R3, R3, R0, RZ, 0x7 ;  /* 0x0000000003037211 */ /* 0x000fe400078f38ff */
[----:B-1----:R-:W-:Y:S02]  /*00b0*/  IABS R8, R5 ;  /* 0x0000000500087213 */ /* 0x002fe40000000000 */
[----:B------:R-:W-:Y:S02]  /*00c0*/  SHF.R.S32.HI R3, RZ, 0x7, R3 ;  /* 0x00000007ff037819 */ /* 0x000fe40000011403 */
[----:B--2---:R-:W-:-:S03]  /*00d0*/  SHF.R.U32.HI R199, RZ, 0x5, R183 ;  /* 0x00000005ffc77819 */ /* 0x004fc600000116b7 */
[----:B------:R-:W-:Y:S01]  /*00e0*/  IMAD.SHL.U32 R4, R3, 0x8, RZ ;  /* 0x0000000803047824 */ /* 0x000fe200078e00ff */
[----:B------:R-:W-:-:S04]  /*00f0*/  SGXT.U32 R199, R199, 0x3 ;  /* 0x00000003c7c7781a */ /* 0x000fc80000000000 */
[-C--:B------:R-:W-:Y:S02]  /*0100*/  IABS R7, R4.reuse ;  /* 0x0000000400077213 */ /* 0x080fe40000000000 */
[----:B------:R-:W-:Y:S02]  /*0110*/  IABS R10, R4 ;  /* 0x00000004000a7213 */ /* 0x000fe40000000000 */
[----:B------:R-:W0:Y:S01]  /*0120*/  I2F.RP R0, R7 ;  /* 0x0000000700007306 */ /* 0x000e220000209400 */
[C---:B------:R-:W-:Y:S02]  /*0130*/  LOP3.LUT R184, R199.reuse, 0x8, RZ, 0xfc, !PT ;  /* 0x00000008c7b87812 */ /* 0x040fe400078efcff */
[C---:B------:R-:W-:Y:S02]  /*0140*/  LOP3.LUT R185, R199.reuse, 0x10, RZ, 0xfc, !PT ;  /* 0x00000010c7b97812 */ /* 0x040fe400078efcff */
[C---:B------:R-:W-:Y:S02]  /*0150*/  LOP3.LUT R186, R199.reuse, 0x18, RZ, 0xfc, !PT ;  /* 0x00000018c7ba7812 */ /* 0x040fe400078efcff */
[----:B------:R-:W-:-:S02]  /*0160*/  LOP3.LUT R187, R199, 0x20, RZ, 0xfc, !PT ;  /* 0x00000020c7bb7812 */ /* 0x000fc400078efcff */
[C---:B------:R-:W-:Y:S02]  /*0170*/  LOP3.LUT R188, R199.reuse, 0x28, RZ, 0xfc, !PT ;  /* 0x00000028c7bc7812 */ /* 0x040fe400078efcff */
[C---:B------:R-:W-:Y:S02]  /*0180*/  LOP3.LUT R189, R199.reuse, 0x30, RZ, 0xfc, !PT ;  /* 0x00000030c7bd7812 */ /* 0x040fe400078efcff */
[C---:B------:R-:W-:Y:S01]  /*0190*/  LOP3.LUT R190, R199.reuse, 0x38, RZ, 0xfc, !PT ;  /* 0x00000038c7be7812 */ /* 0x040fe200078efcff */
[----:B0-----:R-:W0:Y:S01]  /*01a0*/  MUFU.RCP R0, R0 ;  /* 0x0000000000007308 */ /* 0x001e220000001000 */
[C---:B------:R-:W-:Y:S02]  /*01b0*/  LOP3.LUT R191, R199.reuse, 0x40, RZ, 0xfc, !PT ;  /* 0x00000040c7bf7812 */ /* 0x040fe400078efcff */
[C---:B------:R-:W-:Y:S02]  /*01c0*/  LOP3.LUT R192, R199.reuse, 0x48, RZ, 0xfc, !PT ;  /* 0x00000048c7c07812 */ /* 0x040fe400078efcff */
[----:B------:R-:W-:-:S02]  /*01d0*/  LOP3.LUT R193, R199, 0x50, RZ, 0xfc, !PT ;  /* 0x00000050c7c17812 */ /* 0x000fc400078efcff */
[C---:B------:R-:W-:Y:S02]  /*01e0*/  LOP3.LUT R194, R199.reuse, 0x58, RZ, 0xfc, !PT ;  /* 0x00000058c7c27812 */ /* 0x040fe400078efcff */
[C---:B------:R-:W-:Y:S02]  /*01f0*/  LOP3.LUT R195, R199.reuse, 0x60, RZ, 0xfc, !PT ;  /* 0x00000060c7c37812 */ /* 0x040fe400078efcff */
[C---:B------:R-:W-:Y:S02]  /*0200*/  LOP3.LUT R196, R199.reuse, 0x68, RZ, 0xfc, !PT ;  /* 0x00000068c7c47812 */ /* 0x040fe400078efcff */
[C---:B------:R-:W-:Y:S02]  /*0210*/  LOP3.LUT R197, R199.reuse, 0x70, RZ, 0xfc, !PT ;  /* 0x00000070c7c57812 */ /* 0x040fe400078efcff */
[----:B------:R-:W-:Y:S01]  /*0220*/  LOP3.LUT R198, R199, 0x78, RZ, 0xfc, !PT ;  /* 0x00000078c7c67812 */ /* 0x000fe200078efcff */
[----:B0-----:R-:W-:Y:S02]  /*0230*/  VIADD R2, R0, 0xffffffe ;  /* 0x0ffffffe00027836 */ /* 0x001fe40000000000 */
[----:B------:R-:W-:-:S02]  /*0240*/  IMAD.MOV R0, RZ, RZ, -R10 ;  /* 0x000000ffff007224 */ /* 0x000fc400078e0a0a */
[----:B------:R0:W1:Y:S02]  /*0250*/  F2I.FTZ.U32.TRUNC.NTZ R3, R2 ;  /* 0x0000000200037305 */ /* 0x000064000021f000 */
[----:B0-----:R-:W-:Y:S02]  /*0260*/  IMAD.MOV.U32 R2, RZ, RZ, RZ ;  /* 0x000000ffff027224 */ /* 0x001fe400078e00ff */
[----:B-1----:R-:W-:-:S04]  /*0270*/  IMAD.MOV R6, RZ, RZ, -R3 ;  /* 0x000000ffff067224 */ /* 0x002fc800078e0a03 */
[----:B------:R-:W-:Y:S02]  /*0280*/  IMAD R9, R6, R7, RZ ;  /* 0x0000000706097224 */ /* 0x000fe400078e02ff */
[----:B------:R-:W-:Y:S02]  /*0290*/  IMAD.MOV.U32 R6, RZ, RZ, R8 ;  /* 0x000000ffff067224 */ /* 0x000fe400078e0008 */
[----:B------:R-:W-:-:S06]  /*02a0*/  IMAD.HI.U32 R3, R3, R9, R2 ;  /* 0x0000000903037227 */ /* 0x000fcc00078e0002 */
[----:B------:R-:W-:-:S04]  /*02b0*/  IMAD.HI.U32 R3, R3, R6, RZ ;  /* 0x0000000603037227 */ /* 0x000fc800078e00ff */
[----:B------:R-:W-:-:S05]  /*02c0*/  IMAD R0, R3, R0, R6 ;  /* 0x0000000003007224 */ /* 0x000fca00078e0206 */
[----:B------:R-:W-:-:S13]  /*02d0*/  ISETP.GT.U32.AND P1, PT, R7, R0, PT ;  /* 0x000000000700720c */ /* 0x000fda0003f24070 */
[----:B------:R-:W-:Y:S02]  /*02e0*/  @!P1 IMAD.IADD R0, R0, 0x1, -R7 ;  /* 0x0000000100009824 */ /* 0x000fe400078e0a07 */
[----:B------:R-:W-:Y:S01]  /*02f0*/  @!P1 VIADD R3, R3, 0x1 ;  /* 0x0000000103039836 */ /* 0x000fe20000000000 */
[----:B------:R-:W-:Y:S02]  /*0300*/  ISETP.NE.AND P1, PT, R4, RZ, PT ;  /* 0x000000ff0400720c */ /* 0x000fe40003f25270 */
[----:B------:R-:W-:Y:S02]  /*0310*/  ISETP.GE.U32.AND P0, PT, R0, R7, PT ;  /* 0x000000070000720c */ /* 0x000fe40003f06070 */
[----:B------:R-:W-:-:S04]  /*0320*/  LOP3.LUT R0, R5, R4, RZ, 0x3c, !PT ;  /* 0x0000000405007212 */ /* 0x000fc800078e3cff */
[----:B------:R-:W-:Y:S01]  /*0330*/  ISETP.GE.AND P2, PT, R0, RZ, PT ;  /* 0x000000ff0000720c */ /* 0x000fe20003f46270 */
[----:B------:R-:W-:-:S06]  /*0340*/  VIADD R0, R48, 0x1f ;  /* 0x0000001f30007836 */ /* 0x000fcc0000000000 */
[----:B------:R-:W-:-:S04]  /*0350*/  @P0 VIADD R3, R3, 0x1 ;  /* 0x0000000103030836 */ /* 0x000fc80000000000 */
[----:B------:R-:W-:Y:S01]  /*0360*/  IMAD.MOV.U32 R2, RZ, RZ, R3 ;  /* 0x000000ffff027224 */ /* 0x000fe200078e0003 */
[----:B------:R-:W-:-:S03]  /*0370*/  SHF.R.S32.HI R3, RZ, 0x1f, R0 ;  /* 0x0000001fff037819 */ /* 0x000fc60000011400 */
[----:B------:R-:W-:Y:S01]  /*0380*/  @!P2 IMAD.MOV R2, RZ, RZ, -R2 ;  /* 0x000000ffff02a224 */ /* 0x000fe200078e0a02 */
[----:B------:R-:W-:Y:S02]  /*0390*/  @!P1 LOP3.LUT R2, RZ, R4, RZ, 0x33, !PT ;  /* 0x00000004ff029212 */ /* 0x000fe400078e33ff */
[----:B------:R-:W-:-:S03]  /*03a0*/  LEA.HI R3, R3, R0, RZ, 0x5 ;  /* 0x0000000003037211 */ /* 0x000fc600078f28ff */
[----:B------:R-:W-:Y:S02]  /*03b0*/  IMAD.SHL.U32 R6, R2, 0x8, RZ ;  /* 0x0000000802067824 */ /* 0x000fe400078e00ff */
[----:B------:R-:W-:-:S03]  /*03c0*/  IMAD.MOV R2, RZ, RZ, -R2 ;  /* 0x000000ffff027224 */ /* 0x000fc600078e0a02 */
[----:B------:R-:W-:Y:S01]  /*03d0*/  LEA.HI.SX32 R3, R3, -R6, 0x1b ;  /* 0x8000000603037211 */ /* 0x000fe200078fdaff */
[----:B------:R-:W-:-:S03]  /*03e0*/  IMAD R4, R4, R2, R5 ;  /* 0x0000000204047224 */ /* 0x000fc600078e0205 */
[----:B------:R-:W-:Y:S02]  /*03f0*/  VIMNMX R11, R3, 0x8, PT ;  /* 0x00000008030b7848 */ /* 0x000fe40003fe0100 */
[----:B------:R-:W-:Y:S02]  /*0400*/  IABS R9, R4 ;  /* 0x0000000400097213 */ /* 0x000fe40000000000 */
[----:B------:R-:W-:-:S04]  /*0410*/  IABS R7, R11 ;  /* 0x0000000b00077213 */ /* 0x000fc80000000000 */
[----:B------:R-:W0:Y:S08]  /*0420*/  I2F.RP R0, R7 ;  /* 0x0000000700007306 */ /* 0x000e300000209400 */
[----:B0-----:R-:W0:Y:S02]  /*0430*/  MUFU.RCP R0, R0 ;  /* 0x0000000000007308 */ /* 0x001e240000001000 */
[----:B0-----:R-:W-:-:S06]  /*0440*/  VIADD R3, R0, 0xffffffe ;  /* 0x0ffffffe00037836 */ /* 0x001fcc0000000000 */
[----:B------:R-:W0:Y:S02]  /*0450*/  F2I.FTZ.U32.TRUNC.NTZ R3, R3 ;  /* 0x0000000300037305 */ /* 0x000e24000021f000 */
[----:B0-----:R-:W-:-:S04]  /*0460*/  IMAD.MOV R8, RZ, RZ, -R3 ;  /* 0x000000ffff087224 */ /* 0x001fc800078e0a03 */
[----:B------:R-:W-:Y:S01]  /*0470*/  IMAD.MOV.U32 R2, RZ, RZ, R8 ;  /* 0x000000ffff027224 */ /* 0x000fe200078e0008 */
[----:B------:R-:W-:-:S03]  /*0480*/  IABS R8, R11 ;  /* 0x0000000b00087213 */ /* 0x000fc60000000000 */
[----:B------:R-:W-:Y:S02]  /*0490*/  IMAD R5, R2, R7, RZ ;  /* 0x0000000702057224 */ /* 0x000fe400078e02ff */
[----:B------:R-:W-:Y:S02]  /*04a0*/  IMAD.MOV.U32 R2, RZ, RZ, RZ ;  /* 0x000000ffff027224 */ /* 0x000fe400078e00ff */
[----:B------:R-:W-:Y:S02]  /*04b0*/  IMAD.MOV R0, RZ, RZ, -R8 ;  /* 0x000000ffff007224 */ /* 0x000fe400078e0a08 */
[----:B------:R-:W-:Y:S01]  /*04c0*/  IMAD.HI.U32 R2, R3, R5, R2 ;  /* 0x0000000503027227 */ /* 0x000fe200078e0002 */
[----:B------:R-:W-:-:S05]  /*04d0*/  LOP3.LUT R3, R183, 0x1f, RZ, 0xc0, !PT ;  /* 0x0000001fb7037812 */ /* 0x000fca00078ec0ff */
        /* <DEDUP_REMOVED lines=8> */
[----:B------:R-:W-:-:S07]  /*0560*/  ISETP.GE.AND P2, PT, R0, RZ, PT ;  /* 0x000000ff0000720c */ /* 0x000fce0003f46270 */
[----:B------:R-:W-:Y:S01]  /*0570*/  @P0 VIADD R2, R2, 0x1 ;  /* 0x0000000102020836 */ /* 0x000fe20000000000 */
[----:B------:R-:W-:-:S05]  /*0580*/  ISETP.GT.AND P0, PT, R200, 0x7f, PT ;  /* 0x0000007fc800780c */ /* 0x000fca0003f04270 */
[----:B------:R-:W-:Y:S01]  /*0590*/  @!P2 IMAD.MOV R2, RZ, RZ, -R2 ;  /* 0x000000ffff02a224 */ /* 0x000fe200078e0a02 */
[----:B------:R-:W-:-:S05]  /*05a0*/  @!P1 LOP3.LUT R2, RZ, R11, RZ, 0x33, !PT ;  /* 0x0000000bff029212 */ /* 0x000fca00078e33ff */
[----:B------:R-:W-:Y:S02]  /*05b0*/  IMAD.MOV R0, RZ, RZ, -R2 ;  /* 0x000000ffff007224 */ /* 0x000fe400078e0a02 */
[----:B------:R-:W-:Y:S02]  /*05c0*/  IMAD.SHL.U32 R2, R2, 0x80, RZ ;  /* 0x0000008002027824 */ /* 0x000fe400078e00ff */
[----:B------:R-:W-:-:S04]  /*05d0*/  IMAD R0, R11, R0, R4 ;  /* 0x000000000b007224 */ /* 0x000fc800078e0204 */
[----:B------:R-:W-:-:S04]  /*05e0*/  IMAD.IADD R0, R6, 0x1, R0 ;  /* 0x0000000106007824 */ /* 0x000fc800078e0200 */
[----:B------:R-:W-:Y:S01]  /*05f0*/  IMAD R0, R0, 0x20, R3 ;  /* 0x0000002000007824 */ /* 0x000fe200078e0203 */
[----:B------:R-:W-:Y:S06]  /*0600*/  @P0 BRA `(.L_x_0) ;  /* 0x0000000000180947 */ /* 0x000fec0003800000 */
[----:B------:R-:W-:Y:S01]  /*0610*/  IMAD.SHL.U32 R183, R183, 0x20, RZ ;  /* 0x00000020b7b77824 */ /* 0x000fe200078e00ff */
[----:B------:R-:W-:Y:S02]  /*0620*/  CS2R R56, SRZ ;  /* 0x0000000000387805 */ /* 0x000fe4000001ff00 */
[----:B------:R-:W-:Y:S02]  /*0630*/  CS2R R58, SRZ ;  /* 0x00000000003a7805 */ /* 0x000fe4000001ff00 */
[----:B------:R-:W-:Y:S02]  /*0640*/  CS2R R52, SRZ ;  /* 0x0000000000347805 */ /* 0x000fe4000001ff00 */
[----:B------:R-:W-:Y:S01]  /*0650*/  CS2R R54, SRZ ;  /* 0x0000000000367805 */ /* 0x000fe2000001ff00 */
[----:B------:R-:W-:Y:S06]  /*0660*/  BRA `(.L_x_1) ;  /* 0x0000007000187947 */ /* 0x000fec0003800000 */
.L_x_0:
[----:B------:R-:W-:Y:S01]  /*0670*/  IABS R3, R49 ;  /* 0x0000003100037213 */ /* 0x000fe20000000000 */
[----:B------:R-:W-:Y:S01]  /*0680*/  ULDC UR4, c[0x0][0x234] ;  /* 0x00008d0000047ab9 */ /* 0x000fe20000000800 */
[----:B------:R-:W-:Y:S01]  /*0690*/  SHF.R.U32.HI R5, RZ, 0x7, R183 ;  /* 0x00000007ff057819 */ /* 0x000fe200000116b7 */
[----:B------:R-:W-:Y:S01]  /*06a0*/  ULDC.64 UR10, c[0x0][0x210] ;  /* 0x00008400000a7ab9 */ /* 0x000fe20000000a00 */
[----:B------:R-:W0:Y:S01]  /*06b0*/  I2F.RP R8, R3 ;  /* 0x0000000300087306 */ /* 0x000e220000209400 */
[----:B------:R-:W-:Y:S01]  /*06c0*/  IABS R98, R48 ;  /* 0x0000003000627213 */ /* 0x000fe20000000000 */
[----:B------:R-:W1:Y:S01]  /*06d0*/  LDC R182, c[0x0][0x23c] ;  /* 0x00008f00ffb67b82 */ /* 0x000e620000000800 */
[----:B------:R-:W-:-:S04]  /*06e0*/  SGXT.U32 R5, R5, 0x1 ;  /* 0x000000010505781a */ /* 0x000fc80000000000 */
[----:B------:R-:W-:-:S03]  /*06f0*/  LOP3.LUT R4, R2, R5, RZ, 0xfc, !PT ;  /* 0x0000000502047212 */ /* 0x000fc600078efcff */
[----:B------:R-:W2:Y:S01]  /*0700*/  LDC R181, c[0x0][0x238] ;  /* 0x00008e00ffb57b82 */ /* 0x000ea20000000800 */
[C---:B------:R-:W-:Y:S02]  /*0710*/  LOP3.LUT R5, R4.reuse, 0x7e, RZ, 0xfc, !PT ;  /* 0x0000007e04057812 */ /* 0x040fe400078efcff */
[C---:B------:R-:W-:Y:S01]  /*0720*/  LOP3.LUT R10, R4.reuse, 0x7c, RZ, 0xfc, !PT ;  /* 0x0000007c040a7812 */ /* 0x040fe200078efcff */
[----:B0-----:R-:W0:Y:S01]  /*0730*/  MUFU.RCP R8, R8 ;  /* 0x0000000800087308 */ /* 0x001e220000001000 */
[C---:B------:R-:W-:Y:S02]  /*0740*/  LOP3.LUT R13, R4.reuse, 0x7a, RZ, 0xfc, !PT ;  /* 0x0000007a040d7812 */ /* 0x040fe400078efcff */
[----:B------:R-:W-:Y:S02]  /*0750*/  ISETP.GE.AND P4, PT, R5, RZ, PT ;  /* 0x000000ff0500720c */ /* 0x000fe40003f86270 */
[----:B------:R-:W-:Y:S02]  /*0760*/  IABS R14, R13 ;  /* 0x0000000d000e7213 */ /* 0x000fe40000000000 */
[----:B------:R-:W-:-:S02]  /*0770*/  LOP3.LUT R17, R4, 0x76, RZ, 0xfc, !PT ;  /* 0x0000007604117812 */ /* 0x000fc400078efcff */
[----:B------:R-:W-:Y:S02]  /*0780*/  ISETP.GE.AND P2, PT, R10, RZ, PT ;  /* 0x000000ff0a00720c */ /* 0x000fe40003f46270 */
[C---:B------:R-:W-:Y:S02]  /*0790*/  LOP3.LUT R15, R4.reuse, 0x78, RZ, 0xfc, !PT ;  /* 0x00000078040f7812 */ /* 0x040fe400078efcff */
[----:B------:R-:W-:Y:S02]  /*07a0*/  LOP3.LUT R21, R4, 0x70, RZ, 0xfc, !PT ;  /* 0x0000007004157812 */ /* 0x000fe400078efcff */
[----:B------:R-:W-:Y:S01]  /*07b0*/  IABS R16, R15 ;  /* 0x0000000f00107213 */ /* 0x000fe20000000000 */
[----:B0-----:R-:W-:Y:S01]  /*07c0*/  VIADD R6, R8, 0xffffffe ;  /* 0x0ffffffe08067836 */ /* 0x001fe20000000000 */
[----:B------:R-:W-:Y:S01]  /*07d0*/  IABS R8, R5 ;  /* 0x0000000500087213 */ /* 0x000fe20000000000 */
[----:B--2---:R-:W-:Y:S01]  /*07e0*/  IMAD R199, R199, R181, RZ ;  /* 0x000000b5c7c77224 */ /* 0x004fe200078e02ff */
[----:B------:R-:W-:Y:S01]  /*07f0*/  IABS R18, R21 ;  /* 0x0000001500127213 */ /* 0x000fe20000000000 */
[----:B------:R0:W2:Y:S01]  /*0800*/  F2I.FTZ.U32.TRUNC.NTZ R7, R6 ;  /* 0x0000000600077305 */ /* 0x0000a2000021f000 */
[----:B------:R-:W-:Y:S01]  /*0810*/  ISETP.GE.AND P5, PT, R13, RZ, PT ;  /* 0x000000ff0d00720c */ /* 0x000fe20003fa6270 */
[-C--:B------:R-:W-:Y:S01]  /*0820*/  IMAD R198, R198, R181.reuse, RZ ;  /* 0x000000b5c6c67224 */ /* 0x080fe200078e02ff */
[C---:B------:R-:W-:Y:S01]  /*0830*/  LOP3.LUT R19, R4.reuse, 0x74, RZ, 0xfc, !PT ;  /* 0x0000007404137812 */ /* 0x040fe200078efcff */
[-C--:B------:R-:W-:Y:S01]  /*0840*/  IMAD R197, R197, R181.reuse, RZ ;  /* 0x000000b5c5c57224 */ /* 0x080fe200078e02ff */
[----:B------:R-:W-:Y:S01]  /*0850*/  LOP3.LUT R20, R4, 0x72, RZ, 0xfc, !PT ;  /* 0x0000007204147812 */ /* 0x000fe200078efcff */
[-C--:B------:R-:W-:Y:S01]  /*0860*/  IMAD R196, R196, R181.reuse, RZ ;  /* 0x000000b5c4c47224 */ /* 0x080fe200078e02ff */
[C---:B------:R-:W-:Y:S01]  /*0870*/  LOP3.LUT R25, R4.reuse, 0x66, RZ, 0xfc, !PT ;  /* 0x0000006604197812 */ /* 0x040fe200078efcff */
[----:B------:R-:W-:Y:S01]  /*0880*/  IMAD R195, R195, R181, RZ ;  /* 0x000000b5c3c37224 */ /* 0x000fe200078e02ff */
[----:B------:R-:W-:Y:S01]  /*0890*/  LOP3.LUT R23, R4, 0x68, RZ, 0xfc, !PT ;  /* 0x0000006804177812 */ /* 0x000fe200078efcff */
[----:B0-----:R-:W-:Y:S01]  /*08a0*/  IMAD.MOV.U32 R6, RZ, RZ, RZ ;  /* 0x000000ffff067224 */ /* 0x001fe200078e00ff */
[----:B------:R-:W-:Y:S01]  /*08b0*/  IABS R24, R25 ;  /* 0x0000001900187213 */ /* 0x000fe20000000000 */
[----:B------:R-:W-:Y:S01]  /*08c0*/  IMAD R194, R194, R181, RZ ;  /* 0x000000b5c2c27224 */ /* 0x000fe200078e02ff */
[----:B------:R-:W-:Y:S01]  /*08d0*/  IABS R22, R23 ;  /* 0x0000001700167213 */ /* 0x000fe20000000000 */
[-C--:B------:R-:W-:Y:S01]  /*08e0*/  IMAD R193, R193, R181.reuse, RZ ;  /* 0x000000b5c1c17224 */ /* 0x080fe200078e02ff */
[C---:B------:R-:W-:Y:S01]  /*08f0*/  LOP3.LUT R26, R4.reuse, 0x64, RZ, 0xfc, !PT ;  /* 0x00000064041a7812 */ /* 0x040fe200078efcff */
[--C-:B--2---:R-:W-:Y:S01]  /*0900*/  IMAD.MOV R12, RZ, RZ, -R7.reuse ;  /* 0x000000ffff0c7224 */ /* 0x104fe200078e0a07 */
[----:B------:R-:W-:Y:S01]  /*0910*/  LOP3.LUT R27, R4, 0x5c, RZ, 0xfc, !PT ;  /* 0x0000005c041b7812 */ /* 0x000fe200078efcff */
[----:B------:R-:W-:Y:S01]  /*0920*/  IMAD R192, R192, R181, RZ ;  /* 0x000000b5c0c07224 */ /* 0x000fe200078e02ff */
[----:B------:R-:W-:Y:S01]  /*0930*/  LOP3.LUT R31, R4, 0x52, RZ, 0xfc, !PT ;  /* 0x00000052041f7812 */ /* 0x000fe200078efcff */
[----:B------:R-:W-:Y:S01]  /*0940*/  IMAD R9, R12, R3, RZ ;  /* 0x000000030c097224 */ /* 0x000fe200078e02ff */
[----:B------:R-:W-:Y:S01]  /*0950*/  IABS R12, R10 ;  /* 0x0000000a000c7213 */ /* 0x000fe20000000000 */
[----:B------:R-:W-:Y:S01]  /*0960*/  IMAD R191, R191, R181, RZ ;  /* 0x000000b5bfbf7224 */ /* 0x000fe200078e02ff */
[C---:B------:R-:W-:Y:S01]  /*0970*/  LOP3.LUT R35, R4.reuse, 0x4e, RZ, 0xfc, !PT ;  /* 0x0000004e04237812 */ /* 0x040fe200078efcff */
[----:B------:R-:W-:Y:S01]  /*0980*/  IMAD.HI.U32 R9, R7, R9, R6 ;  /* 0x0000000907097227 */ /* 0x000fe200078e0006 */
[----:B------:R-:W-:-:S02]  /*0990*/  LOP3.LUT R37, R4, 0x4c, RZ, 0xfc, !PT ;  /* 0x0000004c04257812 */ /* 0x000fc400078efcff */
[----:B------:R-:W-:Y:S01]  /*09a0*/  IABS R36, R35 ;  /* 0x0000002300247213 */ /* 0x000fe20000000000 */
[----:B------:R-:W-:Y:S01]  /*09b0*/  IMAD R190, R190, R181, RZ ;  /* 0x000000b5bebe7224 */ /* 0x000fe200078e02ff */
[C---:B------:R-:W-:Y:S01]  /*09c0*/  LOP3.LUT R33, R4.reuse, 0x50, RZ, 0xfc, !PT ;  /* 0x0000005004217812 */ /* 0x040fe200078efcff */
[C---:B------:R-:W-:Y:S01]  /*09d0*/  IMAD.HI.U32 R6, R9.reuse, R8, RZ ;  /* 0x0000000809067227 */ /* 0x040fe200078e00ff */
[C---:B------:R-:W-:Y:S02]  /*09e0*/  LOP3.LUT R38, R4.reuse, 0x4a, RZ, 0xfc, !PT ;  /* 0x0000004a04267812 */ /* 0x040fe400078efcff */
[----:B------:R-:W-:Y:S01]  /*09f0*/  IABS R34, R33 ;  /* 0x0000002100227213 */ /* 0x000fe20000000000 */
[----:B------:R-:W-:Y:S01]  /*0a00*/  IMAD.MOV R6, RZ, RZ, -R6 ;  /* 0x000000ffff067224 */ /* 0x000fe200078e0a06 */
[C---:B------:R-:W-:Y:S01]  /*0a10*/  LOP3.LUT R39, R4.reuse, 0x48, RZ, 0xfc, !PT ;  /* 0x0000004804277812 */ /* 0x040fe200078efcff */
[----:B------:R-:W-:Y:S01]  /*0a20*/  IMAD.HI.U32 R7, R9, R12, RZ ;  /* 0x0000000c09077227 */ /* 0x000fe200078e00ff */
[----:B------:R-:W-:-:S02]  /*0a30*/  LOP3.LUT R41, R4, 0x3e, RZ, 0xfc, !PT ;  /* 0x0000003e04297812 */ /* 0x000fc400078efcff */
[C---:B------:R-:W-:Y:S01]  /*0a40*/  LOP3.LUT R43, R4.reuse, 0x3c, RZ, 0xfc, !PT ;  /* 0x0000003c042b7812 */ /* 0x040fe200078efcff */
[----:B------:R-:W-:Y:S01]  /*0a50*/  IMAD R5, R3, R6, R8 ;  /* 0x0000000603057224 */ /* 0x000fe200078e0208 */
[----:B------:R-:W-:Y:S01]  /*0a60*/  IABS R42, R41 ;  /* 0x00000029002a7213 */ /* 0x000fe20000000000 */
[----:B------:R-:W-:Y:S01]  /*0a70*/  IMAD.MOV R11, RZ, RZ, -R7 ;  /* 0x000000ffff0b7224 */ /* 0x000fe200078e0a07 */
[----:B------:R-:W-:Y:S01]  /*0a80*/  IABS R44, R43 ;  /* 0x0000002b002c7213 */ /* 0x000fe20000000000 */
[----:B------:R-:W-:Y:S01]  /*0a90*/  IMAD.HI.U32 R7, R9, R14, RZ ;  /* 0x0000000e09077227 */ /* 0x000fe200078e00ff */
[C---:B------:R-:W-:Y:S02]  /*0aa0*/  ISETP.GT.U32.AND P0, PT, R3.reuse, R5, PT ;  /* 0x000000050300720c */ /* 0x040fe40003f04070 */
[C---:B------:R-:W-:Y:S01]  /*0ab0*/  LOP3.LUT R45, R4.reuse, 0x3a, RZ, 0xfc, !PT ;  /* 0x0000003a042d7812 */ /* 0x040fe200078efcff */
[----:B------:R-:W-:Y:S01]  /*0ac0*/  IMAD.MOV R7, RZ, RZ, -R7 ;  /* 0x000000ffff077224 */ /* 0x000fe200078e0a07 */
[----:B------:R-:W-:Y:S01]  /*0ad0*/  LOP3.LUT R51, R4, 0x2e, RZ, 0xfc, !PT ;  /* 0x0000002e04337812 */ /* 0x000fe200078efcff */
[C---:B------:R-:W-:Y:S01]  /*0ae0*/  IMAD R6, R3.reuse, R11, R12 ;  /* 0x0000000b03067224 */ /* 0x040fe200078e020c */
[----:B------:R-:W-:Y:S01]  /*0af0*/  IABS R12, R17 ;  /* 0x00000011000c7213 */ /* 0x000fe20000000000 */
[----:B------:R-:W-:Y:S01]  /*0b00*/  IMAD R7, R3, R7, R14 ;  /* 0x0000000703077224 */ /* 0x000fe200078e020e */
[----:B------:R-:W-:Y:S01]  /*0b10*/  IABS R14, R19 ;  /* 0x00000013000e7213 */ /* 0x000fe20000000000 */
[----:B------:R-:W-:Y:S01]  /*0b20*/  IMAD.HI.U32 R8, R9, R16, RZ ;  /* 0x0000001009087227 */ /* 0x000fe200078e00ff */
[----:B------:R-:W-:-:S02]  /*0b30*/  ISETP.GT.U32.AND P1, PT, R3, R6, PT ;  /* 0x000000060300720c */ /* 0x000fc40003f24070 */
[----:B------:R-:W-:Y:S01]  /*0b40*/  IABS R56, R51 ;  /* 0x0000003300387213 */ /* 0x000fe20000000000 */
[--C-:B------:R-:W-:Y:S01]  /*0b50*/  @!P0 IMAD.IADD R5, R5, 0x1, -R3.reuse ;  /* 0x0000000105058824 */ /* 0x100fe200078e0a03 */
[----:B------:R-:W-:Y:S01]  /*0b60*/  ISETP.GT.U32.AND P0, PT, R3, R7, PT ;  /* 0x000000070300720c */ /* 0x000fe20003f04070 */
[----:B------:R-:W-:Y:S01]  /*0b70*/  IMAD.HI.U32 R10, R9, R12, RZ ;  /* 0x0000000c090a7227 */ /* 0x000fe200078e00ff */
[C---:B------:R-:W-:Y:S02]  /*0b80*/  LOP3.LUT R53, R4.reuse, 0x2c, RZ, 0xfc, !PT ;  /* 0x0000002c04357812 */ /* 0x040fe400078efcff */
[C---:B------:R-:W-:Y:S01]  /*0b90*/  ISETP.GT.U32.AND P6, PT, R3.reuse, R5, PT ;  /* 0x000000050300720c */ /* 0x040fe20003fc4070 */
[----:B------:R-:W-:Y:S01]  /*0ba0*/  IMAD.MOV R10, RZ, RZ, -R10 ;  /* 0x000000ffff0a7224 */ /* 0x000fe200078e0a0a */
[C---:B------:R-:W-:Y:S01]  /*0bb0*/  LOP3.LUT R55, R4.reuse, 0x2a, RZ, 0xfc, !PT ;  /* 0x0000002a04377812 */ /* 0x040fe200078efcff */
[----:B------:R-:W-:Y:S01]  /*0bc0*/  IMAD.MOV R8, RZ, RZ, -R8 ;  /* 0x000000ffff087224 */ /* 0x000fe200078e0a08 */
[C---:B------:R-:W-:Y:S01]  /*0bd0*/  LOP3.LUT R59, R4.reuse, 0x26, RZ, 0xfc, !PT ;  /* 0x00000026043b7812 */ /* 0x040fe200078efcff */
[----:B------:R-:W-:Y:S01]  /*0be0*/  IMAD R10, R3, R10, R12 ;  /* 0x0000000a030a7224 */ /* 0x000fe200078e020c */
[----:B------:R-:W-:Y:S01]  /*0bf0*/  LOP3.LUT R57, R4, 0x28, RZ, 0xfc, !PT ;  /* 0x0000002804397812 */ /* 0x000fe200078efcff */
[--C-:B------:R-:W-:Y:S01]  /*0c00*/  @!P1 IMAD.IADD R6, R6, 0x1, -R3.reuse ;  /* 0x0000000106069824 */ /* 0x100fe200078e0a03 */
[----:B------:R-:W-:Y:S01]  /*0c10*/  IABS R60, R59 ;  /* 0x0000003b003c7213 */ /* 0x000fe20000000000 */
[----:B------:R-:W-:Y:S01]  /*0c20*/  @!P0 IMAD.IADD R7, R7, 0x1, -R3 ;  /* 0x0000000107078824 */ /* 0x000fe200078e0a03 */
[----:B------:R-:W-:Y:S01]  /*0c30*/  ISETP.GT.U32.AND P0, PT, R3, R10, PT ;  /* 0x0000000a0300720c */ /* 0x000fe20003f04070 */
[----:B------:R-:W-:Y:S01]  /*0c40*/  IMAD.HI.U32 R13, R9, R18, RZ ;  /* 0x00000012090d7227 */ /* 0x000fe200078e00ff */
[----:B------:R-:W-:-:S02]  /*0c50*/  ISETP.GT.U32.AND P1, PT, R3, R6, PT ;  /* 0x000000060300720c */ /* 0x000fc40003f24070 */
[----:B------:R-:W-:Y:S01]  /*0c60*/  IABS R58, R57 ;  /* 0x00000039003a7213 */ /* 0x000fe20000000000 */
[----:B------:R-:W-:Y:S01]  /*0c70*/  @!P6 IMAD.IADD R5, R5, 0x1, -R3 ;  /* 0x000000010505e824 */ /* 0x000fe200078e0a03 */
[C---:B------:R-:W-:Y:S01]  /*0c80*/  ISETP.GT.U32.AND P6, PT, R3.reuse, R7, PT ;  /* 0x000000070300720c */ /* 0x040fe20003fc4070 */
[C---:B------:R-:W-:Y:S01]  /*0c90*/  IMAD R8, R3.reuse, R8, R16 ;  /* 0x0000000803087224 */ /* 0x040fe200078e0210 */
[----:B------:R-:W-:Y:S01]  /*0ca0*/  IABS R16, R20 ;  /* 0x0000001400107213 */ /* 0x000fe20000000000 */
[----:B------:R-:W-:Y:S01]  /*0cb0*/  @!P4 IMAD.MOV R5, RZ, RZ, -R5 ;  /* 0x000000ffff05c224 */ /* 0x000fe200078e0a05 */
[----:B------:R-:W-:Y:S01]  /*0cc0*/  LOP3.LUT R61, R4, 0x24, RZ, 0xfc, !PT ;  /* 0x00000024043d7812 */ /* 0x000fe200078efcff */
[----:B------:R-:W-:Y:S01]  /*0cd0*/  IMAD.MOV R13, RZ, RZ, -R13 ;  /* 0x000000ffff0d7224 */ /* 0x000fe200078e0a0d */
[C---:B------:R-:W-:Y:S01]  /*0ce0*/  ISETP.GT.U32.AND P3, PT, R3.reuse, R8, PT ;  /* 0x000000080300720c */ /* 0x040fe20003f64070 */
[----:B------:R-:W-:Y:S01]  /*0cf0*/  @!P0 IMAD.IADD R10, R10, 0x1, -R3 ;  /* 0x000000010a0a8824 */ /* 0x000fe200078e0a03 */
[----:B------:R-:W-:Y:S01]  /*0d00*/  IABS R62, R61 ;  /* 0x0000003d003e7213 */ /* 0x000fe20000000000 */
[----:B------:R-:W-:Y:S01]  /*0d10*/  IMAD R13, R3, R13, R18 ;  /* 0x0000000d030d7224 */ /* 0x000fe200078e0212 */
[----:B------:R-:W-:Y:S01]  /*0d20*/  LOP3.LUT R63, R4, 0x22, RZ, 0xfc, !PT ;  /* 0x00000022043f7812 */ /* 0x000fe200078efcff */
[----:B------:R-:W-:Y:S01]  /*0d30*/  IMAD.HI.U32 R11, R9, R14, RZ ;  /* 0x0000000e090b7227 */ /* 0x000fe200078e00ff */
[----:B------:R-:W-:-:S02]  /*0d40*/  ISETP.GT.U32.AND P4, PT, R3, R10, PT ;  /* 0x0000000a0300720c */ /* 0x000fc40003f84070 */
[----:B------:R-:W-:Y:S01]  /*0d50*/  IABS R64, R63 ;  /* 0x0000003f00407213 */ /* 0x000fe20000000000 */
[----:B------:R-:W-:Y:S01]  /*0d60*/  @!P1 IMAD.IADD R6, R6, 0x1, -R3 ;  /* 0x0000000106069824 */ /* 0x000fe200078e0a03 */
[----:B------:R-:W-:Y:S01]  /*0d70*/  ISETP.GE.AND P1, PT, R15, RZ, PT ;  /* 0x000000ff0f00720c */ /* 0x000fe20003f26270 */
[----:B------:R-:W-:Y:S01]  /*0d80*/  IMAD.MOV R11, RZ, RZ, -R11 ;  /* 0x000000ffff0b7224 */ /* 0x000fe200078e0a0b */
[----:B------:R-:W-:Y:S01]  /*0d90*/  LOP3.LUT R71, R4, 0x20, RZ, 0xfc, !PT ;  /* 0x0000002004477812 */ /* 0x000fe200078efcff */
[----:B------:R-:W-:Y:S01]  /*0da0*/  @!P2 IMAD.MOV R6, RZ, RZ, -R6 ;  /* 0x000000ffff06a224 */ /* 0x000fe200078e0a06 */
[----:B------:R-:W-:Y:S01]  /*0db0*/  ISETP.GE.AND P2, PT, R19, RZ, PT ;  /* 0x000000ff1300720c */ /* 0x000fe20003f46270 */
[--C-:B------:R-:W-:Y:S01]  /*0dc0*/  @!P3 IMAD.IADD R8, R8, 0x1, -R3.reuse ;  /* 0x000000010808b824 */ /* 0x100fe200078e0a03 */
[----:B------:R-:W-:Y:S01]  /*0dd0*/  LOP3.LUT R19, R4, 0x6c, RZ, 0xfc, !PT ;  /* 0x0000006c04137812 */ /* 0x000fe200078efcff */
[----:B------:R-:W-:Y:S01]  /*0de0*/  IMAD R11, R3, R11, R14 ;  /* 0x0000000b030b7224 */ /* 0x000fe200078e020e */
[----:B------:R-:W-:Y:S01]  /*0df0*/  ISETP.GE.AND P3, PT, R17, RZ, PT ;  /* 0x000000ff1100720c */ /* 0x000fe20003f66270 */
[----:B------:R-:W-:Y:S01]  /*0e00*/  @!P4 IMAD.IADD R10, R10, 0x1, -R3 ;  /* 0x000000010a0ac824 */ /* 0x000fe200078e0a03 */
[----:B------:R-:W-:Y:S01]  /*0e10*/  ISETP.GT.U32.AND P4, PT, R3, R13, PT ;  /* 0x0000000d0300720c */ /* 0x000fe20003f84070 */
[----:B------:R-:W-:Y:S01]  /*0e20*/  IMAD.HI.U32 R12, R9, R16, RZ ;  /* 0x00000010090c7227 */ /* 0x000fe200078e00ff */
[----:B------:R-:W-:-:S02]  /*0e30*/  ISETP.GT.U32.AND P0, PT, R3, R8, PT ;  /* 0x000000080300720c */ /* 0x000fc40003f04070 */
[----:B------:R-:W-:Y:S01]  /*0e40*/  IABS R18, R19 ;  /* 0x0000001300127213 */ /* 0x000fe20000000000 */
[--C-:B------:R-:W-:Y:S01]  /*0e50*/  @!P6 IMAD.IADD R7, R7, 0x1, -R3.reuse ;  /* 0x000000010707e824 */ /* 0x100fe200078e0a03 */
[----:B------:R-:W-:Y:S01]  /*0e60*/  ISETP.GT.U32.AND P6, PT, R3, R11, PT ;  /* 0x0000000b0300720c */ /* 0x000fe20003fc4070 */
[----:B------:R-:W-:Y:S01]  /*0e70*/  IMAD.MOV R12, RZ, RZ, -R12 ;  /* 0x000000ffff0c7224 */ /* 0x000fe200078e0a0c */
[C---:B------:R-:W-:Y:S01]  /*0e80*/  LOP3.LUT R17, R4.reuse, 0x6e, RZ, 0xfc, !PT ;  /* 0x0000006e04117812 */ /* 0x040fe200078efcff */
[----:B------:R-:W-:Y:S01]  /*0e90*/  IMAD.HI.U32 R15, R9, R18, RZ ;  /* 0x00000012090f7227 */ /* 0x000fe200078e00ff */
[----:B------:R-:W-:Y:S02]  /*0ea0*/  LOP3.LUT R73, R4, 0x1e, RZ, 0xfc, !PT ;  /* 0x0000001e04497812 */ /* 0x000fe400078efcff */
[----:B------:R-:W-:Y:S01]  /*0eb0*/  IABS R66, R71 ;  /* 0x0000004700427213 */ /* 0x000fe20000000000 */
[----:B------:R-:W-:Y:S01]  /*0ec0*/  @!P4 IMAD.IADD R13, R13, 0x1, -R3 ;  /* 0x000000010d0dc824 */ /* 0x000fe200078e0a03 */
[----:B------:R-:W-:Y:S01]  /*0ed0*/  IABS R68, R73 ;  /* 0x0000004900447213 */ /* 0x000fe20000000000 */
[C---:B------:R-:W-:Y:S01]  /*0ee0*/  IMAD R12, R3.reuse, R12, R16 ;  /* 0x0000000c030c7224 */ /* 0x040fe200078e0210 */
[----:B------:R-:W-:Y:S01]  /*0ef0*/  IABS R16, R17 ;  /* 0x0000001100107213 */ /* 0x000fe20000000000 */
[----:B------:R-:W-:Y:S01]  /*0f00*/  IMAD.MOV R15, RZ, RZ, -R15 ;  /* 0x000000ffff0f7224 */ /* 0x000fe200078e0a0f */
[C---:B------:R-:W-:Y:S01]  /*0f10*/  ISETP.GT.U32.AND P4, PT, R3.reuse, R13, PT ;  /* 0x0000000d0300720c */ /* 0x040fe20003f84070 */
[----:B------:R-:W-:Y:S01]  /*0f20*/  @!P5 IMAD.MOV R7, RZ, RZ, -R7 ;  /* 0x000000ffff07d224 */ /* 0x000fe200078e0a07 */
[----:B------:R-:W-:Y:S01]  /*0f30*/  ISETP.GT.U32.AND P5, PT, R3, R12, PT ;  /* 0x0000000c0300720c */ /* 0x000fe20003fa4070 */
[--C-:B------:R-:W-:Y:S01]  /*0f40*/  @!P0 IMAD.IADD R8, R8, 0x1, -R3.reuse ;  /* 0x0000000108088824 */ /* 0x100fe200078e0a03 */
[----:B------:R-:W-:Y:S01]  /*0f50*/  ISETP.GE.AND P0, PT, R20, RZ, PT ;  /* 0x000000ff1400720c */ /* 0x000fe20003f06270 */
[----:B------:R-:W-:Y:S01]  /*0f60*/  @!P6 IMAD.IADD R11, R11, 0x1, -R3 ;  /* 0x000000010b0be824 */ /* 0x000fe200078e0a03 */
[----:B------:R-:W-:Y:S01]  /*0f70*/  ISETP.GE.AND P6, PT, R21, RZ, PT ;  /* 0x000000ff1500720c */ /* 0x000fe20003fc6270 */
[C---:B------:R-:W-:Y:S01]  /*0f80*/  IMAD R15, R3.reuse, R15, R18 ;  /* 0x0000000f030f7224 */ /* 0x040fe200078e0212 */
[----:B------:R-:W-:Y:S01]  /*0f90*/  LOP3.LUT R21, R4, 0x6a, RZ, 0xfc, !PT ;  /* 0x0000006a04157812 */ /* 0x000fe200078efcff */
[----:B------:R-:W-:Y:S01]  /*0fa0*/  @!P1 IMAD.MOV R8, RZ, RZ, -R8 ;  /* 0x000000ffff089224 */ /* 0x000fe200078e0a08 */
[----:B------:R-:W-:Y:S01]  /*0fb0*/  ISETP.GT.U32.AND P1, PT, R3, R11, PT ;  /* 0x0000000b0300720c */ /* 0x000fe20003f24070 */
[----:B------:R-:W-:Y:S01]  /*0fc0*/  IMAD.HI.U32 R14, R9, R16, RZ ;  /* 0x00000010090e7227 */ /* 0x000fe200078e00ff */
[----:B------:R-:W-:-:S02]  /*0fd0*/  IABS R20, R21 ;  /* 0x0000001500147213 */ /* 0x000fc40000000000 */
[----:B------:R-:W-:Y:S01]  /*0fe0*/  LOP3.LUT R75, R4, 0x1c, RZ, 0xfc, !PT ;  /* 0x0000001c044b7812 */ /* 0x000fe200078efcff */
[--C-:B------:R-:W-:Y:S01]  /*0ff0*/  @!P4 IMAD.IADD R13, R13, 0x1, -R3.reuse ;  /* 0x000000010d0dc824 */ /* 0x100fe200078e0a03 */
[----:B------:R-:W-:Y:S01]  /*1000*/  ISETP.GT.U32.AND P4, PT, R3, R15, PT ;  /* 0x0000000f0300720c */ /* 0x000fe20003f84070 */
[--C-:B------:R-:W-:Y:S01]  /*1010*/  @!P5 IMAD.IADD R12, R12, 0x1, -R3.reuse ;  /* 0x000000010c0cd824 */ /* 0x100fe200078e0a03 */
[C---:B------:R-:W-:Y:S01]  /*1020*/  LOP3.LUT R79, R4.reuse, 0x18, RZ, 0xfc, !PT ;  /* 0x00000018044f7812 */ /* 0x040fe200078efcff */
[----:B------:R-:W-:Y:S01]  /*1030*/  IMAD.MOV R14, RZ, RZ, -R14 ;  /* 0x000000ffff0e7224 */ /* 0x000fe200078e0a0e */
[----:B------:R-:W-:Y:S01]  /*1040*/  IABS R70, R75 ;  /* 0x0000004b00467213 */ /* 0x000fe20000000000 */
[----:B------:R-:W-:Y:S01]  /*1050*/  IMAD.HI.U32 R18, R9, R24, RZ ;  /* 0x0000001809127227 */ /* 0x000fe200078e00ff */
[----:B------:R-:W-:Y:S02]  /*1060*/  ISETP.GT.U32.AND P5, PT, R3, R12, PT ;  /* 0x0000000c0300720c */ /* 0x000fe40003fa4070 */
[----:B------:R-:W-:Y:S01]  /*1070*/  IABS R74, R79 ;  /* 0x0000004f004a7213 */ /* 0x000fe20000000000 */
[--C-:B------:R-:W-:Y:S01]  /*1080*/  @!P1 IMAD.IADD R11, R11, 0x1, -R3.reuse ;  /* 0x000000010b0b9824 */ /* 0x100fe200078e0a03 */
[C---:B------:R-:W-:Y:S01]  /*1090*/  LOP3.LUT R81, R4.reuse, 0x16, RZ, 0xfc, !PT ;  /* 0x0000001604517812 */ /* 0x040fe200078efcff */
[----:B------:R-:W-:Y:S01]  /*10a0*/  IMAD R14, R3, R14, R16 ;  /* 0x0000000e030e7224 */ /* 0x000fe200078e0210 */
[----:B------:R-:W-:Y:S01]  /*10b0*/  LOP3.LUT R77, R4, 0x1a, RZ, 0xfc, !PT ;  /* 0x0000001a044d7812 */ /* 0x000fe200078efcff */
[----:B------:R-:W-:Y:S01]  /*10c0*/  @!P4 IMAD.IADD R15, R15, 0x1, -R3 ;  /* 0x000000010f0fc824 */ /* 0x000fe200078e0a03 */
[----:B------:R-:W-:Y:S01]  /*10d0*/  IABS R76, R81 ;  /* 0x00000051004c7213 */ /* 0x000fe20000000000 */
[----:B------:R-:W-:Y:S01]  /*10e0*/  @!P2 IMAD.MOV R11, RZ, RZ, -R11 ;  /* 0x000000ffff0ba224 */ /* 0x000fe200078e0a0b */
[C---:B------:R-:W-:Y:S01]  /*10f0*/  ISETP.GT.U32.AND P1, PT, R3.reuse, R14, PT ;  /* 0x0000000e0300720c */ /* 0x040fe20003f24070 */
[----:B------:R-:W-:Y:S01]  /*1100*/  IMAD.MOV R18, RZ, RZ, -R18 ;  /* 0x000000ffff127224 */ /* 0x000fe200078e0a12 */
[----:B------:R-:W-:Y:S01]  /*1110*/  ISETP.GT.U32.AND P2, PT, R3, R15, PT ;  /* 0x0000000f0300720c */ /* 0x000fe20003f44070 */
[----:B------:R-:W-:Y:S01]  /*1120*/  @!P5 IMAD.IADD R12, R12, 0x1, -R3 ;  /* 0x000000010c0cd824 */ /* 0x000fe200078e0a03 */
[----:B------:R-:W-:Y:S01]  /*1130*/  ISETP.GE.AND P5, PT, R17, RZ, PT ;  /* 0x000000ff1100720c */ /* 0x000fe20003fa6270 */
[----:B------:R-:W-:Y:S01]  /*1140*/  IMAD.HI.U32 R17, R9, R22, RZ ;  /* 0x0000001609117227 */ /* 0x000fe200078e00ff */
[----:B------:R-:W-:-:S02]  /*1150*/  IABS R72, R77 ;  /* 0x0000004d00487213 */ /* 0x000fc40000000000 */
[C---:B------:R-:W-:Y:S01]  /*1160*/  LOP3.LUT R83, R4.reuse, 0xa, RZ, 0xfc, !PT ;  /* 0x0000000a04537812 */ /* 0x040fe200078efcff */
[----:B------:R-:W-:Y:S01]  /*1170*/  IMAD R18, R3, R18, R24 ;  /* 0x0000001203127224 */ /* 0x000fe200078e0218 */
[C---:B------:R-:W-:Y:S01]  /*1180*/  LOP3.LUT R85, R4.reuse, 0x8, RZ, 0xfc, !PT ;  /* 0x0000000804557812 */ /* 0x040fe200078efcff */
[----:B------:R-:W-:Y:S01]  /*1190*/  IMAD.HI.U32 R16, R9, R20, RZ ;  /* 0x0000001409107227 */ /* 0x000fe200078e00ff */
[----:B------:R-:W-:Y:S02]  /*11a0*/  IABS R88, R83 ;  /* 0x0000005300587213 */ /* 0x000fe40000000000 */
[----:B------:R-:W-:Y:S01]  /*11b0*/  IABS R90, R85 ;  /* 0x00000055005a7213 */ /* 0x000fe20000000000 */
[----:B------:R-:W-:Y:S01]  /*11c0*/  IMAD.MOV R17, RZ, RZ, -R17 ;  /* 0x000000ffff117224 */ /* 0x000fe200078e0a11 */
[----:B------:R-:W-:Y:S01]  /*11d0*/  LOP3.LUT R87, R4, 0x2, RZ, 0xfc, !PT ;  /* 0x0000000204577812 */ /* 0x000fe200078efcff */
[----:B------:R-:W-:Y:S01]  /*11e0*/  @!P2 IMAD.IADD R15, R15, 0x1, -R3 ;  /* 0x000000010f0fa824 */ /* 0x000fe200078e0a03 */
[C---:B------:R-:W-:Y:S01]  /*11f0*/  ISETP.GT.U32.AND P2, PT, R3.reuse, R18, PT ;  /* 0x000000120300720c */ /* 0x040fe20003f44070 */
[----:B------:R-:W-:Y:S01]  /*1200*/  IMAD.MOV R16, RZ, RZ, -R16 ;  /* 0x000000ffff107224 */ /* 0x000fe200078e0a10 */
[----:B------:R-:W-:Y:S01]  /*1210*/  IABS R94, R87 ;  /* 0x00000057005e7213 */ /* 0x000fe20000000000 */
[C---:B------:R-:W-:Y:S01]  /*1220*/  IMAD R17, R3.reuse, R17, R22 ;  /* 0x0000001103117224 */ /* 0x040fe200078e0216 */
[----:B------:R-:W-:Y:S01]  /*1230*/  IABS R96, R4 ;  /* 0x0000000400607213 */ /* 0x000fe20000000000 */
[C---:B------:R-:W-:Y:S01]  /*1240*/  IMAD R16, R3.reuse, R16, R20 ;  /* 0x0000001003107224 */ /* 0x040fe200078e0214 */
[----:B------:R-:W-:Y:S01]  /*1250*/  IABS R20, R26 ;  /* 0x0000001a00147213 */ /* 0x000fe20000000000 */
[----:B------:R-:W-:Y:S01]  /*1260*/  @!P6 IMAD.MOV R13, RZ, RZ, -R13 ;  /* 0x000000ffff0de224 */ /* 0x000fe200078e0a0d */
[----:B------:R-:W-:Y:S01]  /*1270*/  ISETP.GT.U32.AND P6, PT, R3, R17, PT ;  /* 0x000000110300720c */ /* 0x000fe20003fc4070 */
[----:B------:R-:W-:Y:S01]  /*1280*/  @!P1 IMAD.IADD R14, R14, 0x1, -R3 ;  /* 0x000000010e0e9824 */ /* 0x000fe200078e0a03 */
[----:B------:R-:W-:Y:S01]  /*1290*/  ISETP.GE.AND P1, PT, R19, RZ, PT ;  /* 0x000000ff1300720c */ /* 0x000fe20003f26270 */
[----:B------:R-:W-:Y:S01]  /*12a0*/  @!P0 IMAD.MOV R12, RZ, RZ, -R12 ;  /* 0x000000ffff0c8224 */ /* 0x000fe200078e0a0c */
[----:B------:R-:W-:Y:S01]  /*12b0*/  ISETP.GE.AND P0, PT, R21, RZ, PT ;  /* 0x000000ff1500720c */ /* 0x000fe20003f06270 */
[----:B------:R-:W-:Y:S01]  /*12c0*/  IMAD.HI.U32 R19, R9, R20, RZ ;  /* 0x0000001409137227 */ /* 0x000fe200078e00ff */
[----:B------:R-:W-:-:S02]  /*12d0*/  LOP3.LUT R21, R4, 0x62, RZ, 0xfc, !PT ;  /* 0x0000006204157812 */ /* 0x000fc400078efcff */
[C---:B------:R-:W-:Y:S01]  /*12e0*/  ISETP.GT.U32.AND P4, PT, R3.reuse, R16, PT ;  /* 0x000000100300720c */ /* 0x040fe20003f84070 */
[----:B------:R-:W-:Y:S01]  /*12f0*/  @!P3 IMAD.MOV R10, RZ, RZ, -R10 ;  /* 0x000000ffff0ab224 */ /* 0x000fe200078e0a0a */
[----:B------:R-:W-:Y:S01]  /*1300*/  ISETP.GT.U32.AND P3, PT, R3, R14, PT ;  /* 0x0000000e0300720c */ /* 0x000fe20003f64070 */
[----:B------:R-:W-:Y:S01]  /*1310*/  @!P2 IMAD.IADD R18, R18, 0x1, -R3 ;  /* 0x000000011212a824 */ /* 0x000fe200078e0a03 */
[----:B------:R-:W-:Y:S01]  /*1320*/  IABS R22, R21 ;  /* 0x0000001500167213 */ /* 0x000fe20000000000 */
[----:B------:R-:W-:Y:S02]  /*1330*/  IMAD.MOV R19, RZ, RZ, -R19 ;  /* 0x000000ffff137224 */ /* 0x000fe400078e0a13 */
[----:B------:R-:W-:Y:S01]  /*1340*/  @!P6 IMAD.IADD R17, R17, 0x1, -R3 ;  /* 0x000000011111e824 */ /* 0x000fe200078e0a03 */
[C---:B------:R-:W-:Y:S01]  /*1350*/  ISETP.GT.U32.AND P2, PT, R3.reuse, R18, PT ;  /* 0x000000120300720c */ /* 0x040fe20003f44070 */
[----:B------:R-:W-:Y:S02]  /*1360*/  IMAD R19, R3, R19, R20 ;  /* 0x0000001303137224 */ /* 0x000fe400078e0214 */
[----:B------:R-:W-:Y:S01]  /*1370*/  IMAD.HI.U32 R20, R9, R22, RZ ;  /* 0x0000001609147227 */ /* 0x000fe200078e00ff */
[----:B------:R-:W-:-:S03]  /*1380*/  ISETP.GT.U32.AND P6, PT, R3, R17, PT ;  /* 0x000000110300720c */ /* 0x000fc60003fc4070 */
[----:B------:R-:W-:Y:S02]  /*1390*/  IMAD.MOV R20, RZ, RZ, -R20 ;  /* 0x000000ffff147224 */ /* 0x000fe400078e0a14 */
[--C-:B------:R-:W-:Y:S01]  /*13a0*/  @!P3 IMAD.IADD R14, R14, 0x1, -R3.reuse ;  /* 0x000000010e0eb824 */ /* 0x100fe200078e0a03 */
[----:B------:R-:W-:Y:S01]  /*13b0*/  ISETP.GE.AND P3, PT, R23, RZ, PT ;  /* 0x000000ff1700720c */ /* 0x000fe20003f66270 */
[--C-:B------:R-:W-:Y:S01]  /*13c0*/  @!P4 IMAD.IADD R16, R16, 0x1, -R3.reuse ;  /* 0x000000011010c824 */ /* 0x100fe200078e0a03 */
[----:B------:R-:W-:Y:S01]  /*13d0*/  LOP3.LUT R23, R4, 0x60, RZ, 0xfc, !PT ;  /* 0x0000006004177812 */ /* 0x000fe200078efcff */
[----:B------:R-:W-:Y:S01]  /*13e0*/  IMAD R20, R3, R20, R22 ;  /* 0x0000001403147224 */ /* 0x000fe200078e0216 */
[----:B------:R-:W-:Y:S01]  /*13f0*/  ISETP.GE.AND P4, PT, R25, RZ, PT ;  /* 0x000000ff1900720c */ /* 0x000fe20003f86270 */
[----:B------:R-:W-:Y:S01]  /*1400*/  @!P5 IMAD.MOV R14, RZ, RZ, -R14 ;  /* 0x000000ffff0ed224 */ /* 0x000fe200078e0a0e */
[C---:B------:R-:W-:Y:S01]  /*1410*/  ISETP.GT.U32.AND P5, PT, R3.reuse, R16, PT ;  /* 0x000000100300720c */ /* 0x040fe20003fa4070 */
[--C-:B------:R-:W-:Y:S01]  /*1420*/  @!P2 IMAD.IADD R18, R18, 0x1, -R3.reuse ;  /* 0x000000011212a824 */ /* 0x100fe200078e0a03 */
[----:B------:R-:W-:Y:S01]  /*1430*/  ISETP.GT.U32.AND P2, PT, R3, R20, PT ;  /* 0x000000140300720c */ /* 0x000fe20003f44070 */
[----:B------:R-:W-:Y:S01]  /*1440*/  @!P6 IMAD.IADD R17, R17, 0x1, -R3 ;  /* 0x000000011111e824 */ /* 0x000fe200078e0a03 */
[----:B------:R-:W-:Y:S01]  /*1450*/  IABS R24, R23 ;  /* 0x0000001700187213 */ /* 0x000fe20000000000 */
[----:B------:R-:W-:Y:S01]  /*1460*/  @!P1 IMAD.MOV R15, RZ, RZ, -R15 ;  /* 0x000000ffff0f9224 */ /* 0x000fe200078e0a0f */
[----:B------:R-:W-:Y:S01]  /*1470*/  ISETP.GE.AND P6, PT, R21, RZ, PT ;  /* 0x000000ff1500720c */ /* 0x000fe20003fc6270 */
[----:B------:R-:W-:Y:S01]  /*1480*/  @!P3 IMAD.MOV R17, RZ, RZ, -R17 ;  /* 0x000000ffff11b224 */ /* 0x000fe200078e0a11 */
[----:B------:R-:W-:Y:S01]  /*1490*/  LOP3.LUT R25, R4, 0x5e, RZ, 0xfc, !PT ;  /* 0x0000005e04197812 */ /* 0x000fe200078efcff */
[----:B------:R-:W-:Y:S01]  /*14a0*/  IMAD.HI.U32 R21, R9, R24, RZ ;  /* 0x0000001809157227 */ /* 0x000fe200078e00ff */
[----:B------:R-:W-:-:S02]  /*14b0*/  ISETP.GE.AND P1, PT, R26, RZ, PT ;  /* 0x000000ff1a00720c */ /* 0x000fc40003f26270 */
[----:B------:R-:W-:Y:S01]  /*14c0*/  IABS R22, R27 ;  /* 0x0000001b00167213 */ /* 0x000fe20000000000 */
[----:B------:R-:W-:Y:S01]  /*14d0*/  @!P5 IMAD.IADD R16, R16, 0x1, -R3 ;  /* 0x000000011010d824 */ /* 0x000fe200078e0a03 */
[C---:B------:R-:W-:Y:S01]  /*14e0*/  ISETP.GT.U32.AND P5, PT, R3.reuse, R19, PT ;  /* 0x000000130300720c */ /* 0x040fe20003fa4070 */
[----:B------:R-:W-:Y:S01]  /*14f0*/  IMAD.MOV R21, RZ, RZ, -R21 ;  /* 0x000000ffff157224 */ /* 0x000fe200078e0a15 */
[----:B------:R-:W-:Y:S01]  /*1500*/  IABS R26, R25 ;  /* 0x00000019001a7213 */ /* 0x000fe20000000000 */
[----:B------:R-:W-:Y:S02]  /*1510*/  @!P2 IMAD.IADD R20, R20, 0x1, -R3 ;  /* 0x000000011414a824 */ /* 0x000fe400078e0a03 */
[C---:B------:R-:W-:Y:S02]  /*1520*/  IMAD R21, R3.reuse, R21, R24 ;  /* 0x0000001503157224 */ /* 0x040fe400078e0218 */
[----:B------:R-:W-:Y:S01]  /*1530*/  IMAD.MOV.U32 R24, RZ, RZ, R22 ;  /* 0x000000ffff187224 */ /* 0x000fe200078e0016 */
[----:B------:R-:W-:Y:S01]  /*1540*/  ISETP.GT.U32.AND P2, PT, R3, R20, PT ;  /* 0x000000140300720c */ /* 0x000fe20003f44070 */
[----:B------:R-:W-:Y:S01]  /*1550*/  IMAD.HI.U32 R22, R9, R26, RZ ;  /* 0x0000001a09167227 */ /* 0x000fe200078e00ff */
[----:B------:R-:W-:-:S03]  /*1560*/  ISETP.GT.U32.AND P3, PT, R3, R21, PT ;  /* 0x000000150300720c */ /* 0x000fc60003f64070 */
[----:B------:R-:W-:Y:S02]  /*1570*/  IMAD.MOV R22, RZ, RZ, -R22 ;  /* 0x000000ffff167224 */ /* 0x000fe400078e0a16 */
[--C-:B------:R-:W-:Y:S01]  /*1580*/  @!P5 IMAD.IADD R19, R19, 0x1, -R3.reuse ;  /* 0x000000011313d824 */ /* 0x100fe200078e0a03 */
[----:B------:R-:W-:Y:S01]  /*1590*/  ISETP.GE.AND P5, PT, R23, RZ, PT ;  /* 0x000000ff1700720c */ /* 0x000fe20003fa6270 */
[C---:B------:R-:W-:Y:S01]  /*15a0*/  IMAD R22, R3.reuse, R22, R26 ;  /* 0x0000001603167224 */ /* 0x040fe200078e021a */
[----:B------:R-:W-:Y:S01]  /*15b0*/  LOP3.LUT R26, R4, 0x58, RZ, 0xfc, !PT ;  /* 0x00000058041a7812 */ /* 0x000fe200078efcff */
[----:B------:R-:W-:Y:S01]  /*15c0*/  @!P0 IMAD.MOV R16, RZ, RZ, -R16 ;  /* 0x000000ffff108224 */ /* 0x000fe200078e0a10 */
[C---:B------:R-:W-:Y:S01]  /*15d0*/  ISETP.GT.U32.AND P0, PT, R3.reuse, R19, PT ;  /* 0x000000130300720c */ /* 0x040fe20003f04070 */
[----:B------:R-:W-:Y:S01]  /*15e0*/  @!P2 IMAD.IADD R20, R20, 0x1, -R3 ;  /* 0x000000011414a824 */ /* 0x000fe200078e0a03 */
[----:B------:R-:W-:Y:S01]  /*15f0*/  ISETP.GT.U32.AND P2, PT, R3, R22, PT ;  /* 0x000000160300720c */ /* 0x000fe20003f44070 */
[----:B------:R-:W-:Y:S01]  /*1600*/  IMAD.HI.U32 R23, R9, R24, RZ ;  /* 0x0000001809177227 */ /* 0x000fe200078e00ff */
[----:B------:R-:W-:-:S03]  /*1610*/  IABS R30, R26 ;  /* 0x0000001a001e7213 */ /* 0x000fc60000000000 */
[----:B------:R-:W-:Y:S01]  /*1620*/  @!P4 IMAD.MOV R18, RZ, RZ, -R18 ;  /* 0x000000ffff12c224 */ /* 0x000fe200078e0a12 */
[----:B------:R-:W-:Y:S01]  /*1630*/  ISETP.GE.AND P4, PT, R25, RZ, PT ;  /* 0x000000ff1900720c */ /* 0x000fe20003f86270 */
[----:B------:R-:W-:Y:S01]  /*1640*/  IMAD.MOV R23, RZ, RZ, -R23 ;  /* 0x000000ffff177224 */ /* 0x000fe200078e0a17 */
[----:B------:R-:W-:Y:S01]  /*1650*/  LOP3.LUT R25, R4, 0x5a, RZ, 0xfc, !PT ;  /* 0x0000005a04197812 */ /* 0x000fe200078efcff */
[--C-:B------:R-:W-:Y:S02]  /*1660*/  @!P3 IMAD.IADD R21, R21, 0x1, -R3.reuse ;  /* 0x000000011515b824 */ /* 0x100fe400078e0a03 */
[--C-:B------:R-:W-:Y:S01]  /*1670*/  @!P0 IMAD.IADD R19, R19, 0x1, -R3.reuse ;  /* 0x0000000113138824 */ /* 0x100fe200078e0a03 */
[----:B------:R-:W-:Y:S01]  /*1680*/  IABS R28, R25 ;  /* 0x00000019001c7213 */ /* 0x000fe20000000000 */
[C---:B------:R-:W-:Y:S01]  /*1690*/  IMAD R23, R3.reuse, R23, R24 ;  /* 0x0000001703177224 */ /* 0x040fe200078e0218 */
[----:B------:R-:W-:Y:S01]  /*16a0*/  ISETP.GT.U32.AND P3, PT, R3, R21, PT ;  /* 0x000000150300720c */ /* 0x000fe20003f64070 */
[----:B------:R-:W-:Y:S01]  /*16b0*/  @!P2 IMAD.IADD R22, R22, 0x1, -R3 ;  /* 0x000000011616a824 */ /* 0x000fe200078e0a03 */
[----:B------:R-:W-:Y:S01]  /*16c0*/  ISETP.GE.AND P0, PT, R27, RZ, PT ;  /* 0x000000ff1b00720c */ /* 0x000fe20003f06270 */
[----:B------:R-:W-:Y:S01]  /*16d0*/  @!P1 IMAD.MOV R19, RZ, RZ, -R19 ;  /* 0x000000ffff139224 */ /* 0x000fe200078e0a13 */
[----:B------:R-:W-:Y:S01]  /*16e0*/  ISETP.GT.U32.AND P1, PT, R3, R23, PT ;  /* 0x000000170300720c */ /* 0x000fe20003f24070 */
[----:B------:R-:W-:Y:S01]  /*16f0*/  IMAD.HI.U32 R24, R9, R28, RZ ;  /* 0x0000001c09187227 */ /* 0x000fe200078e00ff */
[----:B------:R-:W-:-:S02]  /*1700*/  ISETP.GT.U32.AND P2, PT, R3, R22, PT ;  /* 0x000000160300720c */ /* 0x000fc40003f44070 */
[----:B------:R-:W-:Y:S01]  /*1710*/  LOP3.LUT R27, R4, 0x56, RZ, 0xfc, !PT ;  /* 0x00000056041b7812 */ /* 0x000fe200078efcff */
[----:B------:R-:W-:Y:S02]  /*1720*/  IMAD.MOV R24, RZ, RZ, -R24 ;  /* 0x000000ffff187224 */ /* 0x000fe400078e0a18 */
[----:B------:R-:W-:Y:S01]  /*1730*/  @!P6 IMAD.MOV R20, RZ, RZ, -R20 ;  /* 0x000000ffff14e224 */ /* 0x000fe200078e0a14 */
[----:B------:R-:W-:Y:S01]  /*1740*/  IABS R32, R27 ;  /* 0x0000001b00207213 */ /* 0x000fe20000000000 */
[----:B------:R-:W-:Y:S01]  /*1750*/  IMAD R24, R3, R24, R28 ;  /* 0x0000001803187224 */ /* 0x000fe200078e021c */
[----:B------:R-:W-:Y:S01]  /*1760*/  ISETP.GE.AND P6, PT, R25, RZ, PT ;  /* 0x000000ff1900720c */ /* 0x000fe20003fc6270 */
[--C-:B------:R-:W-:Y:S01]  /*1770*/  @!P3 IMAD.IADD R21, R21, 0x1, -R3.reuse ;  /* 0x000000011515b824 */ /* 0x100fe200078e0a03 */
[----:B------:R-:W-:Y:S01]  /*1780*/  ISETP.GE.AND P3, PT, R26, RZ, PT ;  /* 0x000000ff1a00720c */ /* 0x000fe20003f66270 */
[--C-:B------:R-:W-:Y:S02]  /*1790*/  @!P1 IMAD.IADD R23, R23, 0x1, -R3.reuse ;  /* 0x0000000117179824 */ /* 0x100fe400078e0a03 */
[----:B------:R-:W-:Y:S01]  /*17a0*/  @!P2 IMAD.IADD R22, R22, 0x1, -R3 ;  /* 0x000000011616a824 */ /* 0x000fe200078e0a03 */
[----:B------:R-:W-:Y:S01]  /*17b0*/  ISETP.GT.U32.AND P2, PT, R3, R24, PT ;  /* 0x000000180300720c */ /* 0x000fe20003f44070 */
[----:B------:R-:W-:Y:S01]  /*17c0*/  IMAD.HI.U32 R26, R9, R32, RZ ;  /* 0x00000020091a7227 */ /* 0x000fe200078e00ff */
[----:B------:R-:W-:-:S03]  /*17d0*/  ISETP.GT.U32.AND P1, PT, R3, R23, PT ;  /* 0x000000170300720c */ /* 0x000fc60003f24070 */
[----:B------:R-:W-:Y:S02]  /*17e0*/  IMAD.MOV R26, RZ, RZ, -R26 ;  /* 0x000000ffff1a7224 */ /* 0x000fe400078e0a1a */
[----:B------:R-:W-:-:S04]  /*17f0*/  IMAD.HI.U32 R25, R9, R30, RZ ;  /* 0x0000001e09197227 */ /* 0x000fc800078e00ff */
[----:B------:R-:W-:Y:S01]  /*1800*/  IMAD R26, R3, R26, R32 ;  /* 0x0000001a031a7224 */ /* 0x000fe200078e0220 */
[----:B------:R-:W-:Y:S01]  /*1810*/  IABS R32, R31 ;  /* 0x0000001f00207213 */ /* 0x000fe20000000000 */
[--C-:B------:R-:W-:Y:S02]  /*1820*/  @!P2 IMAD.IADD R24, R24, 0x1, -R3.reuse ;  /* 0x000000011818a824 */ /* 0x100fe400078e0a03 */
[----:B------:R-:W-:Y:S02]  /*1830*/  @!P1 IMAD.IADD R23, R23, 0x1, -R3 ;  /* 0x0000000117179824 */ /* 0x000fe400078e0a03 */
[----:B------:R-:W-:Y:S01]  /*1840*/  IMAD.HI.U32 R28, R9, R32, RZ ;  /* 0x00000020091c7227 */ /* 0x000fe200078e00ff */
[----:B------:R-:W-:-:S03]  /*1850*/  ISETP.GT.U32.AND P2, PT, R3, R24, PT ;  /* 0x000000180300720c */ /* 0x000fc60003f44070 */
[----:B------:R-:W-:Y:S01]  /*1860*/  @!P0 IMAD.MOV R23, RZ, RZ, -R23 ;  /* 0x000000ffff178224 */ /* 0x000fe200078e0a17 */
[----:B------:R-:W-:Y:S01]  /*1870*/  ISETP.GT.U32.AND P0, PT, R3, R26, PT ;  /* 0x0000001a0300720c */ /* 0x000fe20003f04070 */
[----:B------:R-:W-:Y:S01]  /*1880*/  @!P5 IMAD.MOV R21, RZ, RZ, -R21 ;  /* 0x000000ffff15d224 */ /* 0x000fe200078e0a15 */
[----:B------:R-:W-:Y:S01]  /*1890*/  ISETP.GE.AND P5, PT, R27, RZ, PT ;  /* 0x000000ff1b00720c */ /* 0x000fe20003fa6270 */
[----:B------:R-:W-:Y:S01]  /*18a0*/  IMAD.MOV R25, RZ, RZ, -R25 ;  /* 0x000000ffff197224 */ /* 0x000fe200078e0a19 */
[----:B------:R-:W-:Y:S01]  /*18b0*/  LOP3.LUT R27, R4, 0x54, RZ, 0xfc, !PT ;  /* 0x00000054041b7812 */ /* 0x000fe200078efcff */
[----:B------:R-:W-:Y:S02]  /*18c0*/  IMAD.MOV R28, RZ, RZ, -R28 ;  /* 0x000000ffff1c7224 */ /* 0x000fe400078e0a1c */
[----:B------:R-:W-:Y:S01]  /*18d0*/  IMAD R25, R3, R25, R30 ;  /* 0x0000001903197224 */ /* 0x000fe200078e021e */
[----:B------:R-:W-:Y:S01]  /*18e0*/  IABS R30, R27 ;  /* 0x0000001b001e7213 */ /* 0x000fe20000000000 */
[--C-:B------:R-:W-:Y:S01]  /*18f0*/  @!P2 IMAD.IADD R24, R24, 0x1, -R3.reuse ;  /* 0x000000011818a824 */ /* 0x100fe200078e0a03 */
[----:B------:R-:W-:Y:S01]  /*1900*/  ISETP.GE.AND P1, PT, R27, RZ, PT ;  /* 0x000000ff1b00720c */ /* 0x000fe20003f26270 */
[----:B------:R-:W-:Y:S01]  /*1910*/  IMAD R28, R3, R28, R32 ;  /* 0x0000001c031c7224 */ /* 0x000fe200078e0220 */
[----:B------:R-:W-:Y:S01]  /*1920*/  IABS R32, R37 ;  /* 0x0000002500207213 */ /* 0x000fe20000000000 */
[----:B------:R-:W-:Y:S01]  /*1930*/  @!P0 IMAD.IADD R26, R26, 0x1, -R3 ;  /* 0x000000011a1a8824 */ /* 0x000fe200078e0a03 */
[----:B------:R-:W-:Y:S01]  /*1940*/  ISETP.GE.AND P2, PT, R31, RZ, PT ;  /* 0x000000ff1f00720c */ /* 0x000fe20003f46270 */
[----:B------:R-:W-:Y:S01]  /*1950*/  @!P6 IMAD.MOV R24, RZ, RZ, -R24 ;  /* 0x000000ffff18e224 */ /* 0x000fe200078e0a18 */
[----:B------:R-:W-:Y:S01]  /*1960*/  ISETP.GT.U32.AND P6, PT, R3, R28, PT ;  /* 0x0000001c0300720c */ /* 0x000fe20003fc4070 */
[----:B------:R-:W-:Y:S01]  /*1970*/  IMAD.HI.U32 R27, R9, R30, RZ ;  /* 0x0000001e091b7227 */ /* 0x000fe200078e00ff */
[----:B------:R-:W-:-:S03]  /*1980*/  ISETP.GT.U32.AND P0, PT, R3, R26, PT ;  /* 0x0000001a0300720c */ /* 0x000fc60003f04070 */
[----:B------:R-:W-:Y:S01]  /*1990*/  @!P4 IMAD.MOV R22, RZ, RZ, -R22 ;  /* 0x000000ffff16c224 */ /* 0x000fe200078e0a16 */
[----:B------:R-:W-:Y:S01]  /*19a0*/  ISETP.GT.U32.AND P4, PT, R3, R25, PT ;  /* 0x000000190300720c */ /* 0x000fe20003f84070 */
[----:B------:R-:W-:Y:S02]  /*19b0*/  IMAD.MOV R27, RZ, RZ, -R27 ;  /* 0x000000ffff1b7224 */ /* 0x000fe400078e0a1b */
[----:B------:R-:W-:-:S04]  /*19c0*/  IMAD.HI.U32 R31, R9, R32, RZ ;  /* 0x00000020091f7227 */ /* 0x000fc800078e00ff */
[----:B------:R-:W-:Y:S02]  /*19d0*/  IMAD R27, R3, R27, R30 ;  /* 0x0000001b031b7224 */ /* 0x000fe400078e021e */
[----:B------:R-:W-:-:S04]  /*19e0*/  IMAD.HI.U32 R30, R9, R36, RZ ;  /* 0x00000024091e7227 */ /* 0x000fc800078e00ff */
[----:B------:R-:W-:Y:S02]  /*19f0*/  IMAD.MOV R30, RZ, RZ, -R30 ;  /* 0x000000ffff1e7224 */ /* 0x000fe400078e0a1e */
[--C-:B------:R-:W-:Y:S02]  /*1a00*/  @!P6 IMAD.IADD R28, R28, 0x1, -R3.reuse ;  /* 0x000000011c1ce824 */ /* 0x100fe400078e0a03 */
[--C-:B------:R-:W-:Y:S02]  /*1a10*/  @!P4 IMAD.IADD R25, R25, 0x1, -R3.reuse ;  /* 0x000000011919c824 */ /* 0x100fe400078e0a03 */
[C---:B------:R-:W-:Y:S01]  /*1a20*/  IMAD R30, R3.reuse, R30, R36 ;  /* 0x0000001e031e7224 */ /* 0x040fe200078e0224 */
[C---:B------:R-:W-:Y:S01]  /*1a30*/  ISETP.GT.U32.AND P6, PT, R3.reuse, R28, PT ;  /* 0x0000001c0300720c */ /* 0x040fe20003fc4070 */
[----:B------:R-:W-:Y:S01]  /*1a40*/  @!P0 IMAD.IADD R26, R26, 0x1, -R3 ;  /* 0x000000011a1a8824 */ /* 0x000fe200078e0a03 */
[----:B------:R-:W-:Y:S01]  /*1a50*/  ISETP.GT.U32.AND P4, PT, R3, R25, PT ;  /* 0x000000190300720c */ /* 0x000fe20003f84070 */
[----:B------:R-:W-:Y:S01]  /*1a60*/  IMAD.HI.U32 R29, R9, R34, RZ ;  /* 0x00000022091d7227 */ /* 0x000fe200078e00ff */
[----:B------:R-:W-:-:S03]  /*1a70*/  IABS R36, R39 ;  /* 0x0000002700247213 */ /* 0x000fc60000000000 */
[----:B------:R-:W-:Y:S01]  /*1a80*/  @!P5 IMAD.MOV R26, RZ, RZ, -R26 ;  /* 0x000000ffff1ad224 */ /* 0x000fe200078e0a1a */
[C---:B------:R-:W-:Y:S01]  /*1a90*/  ISETP.GT.U32.AND P5, PT, R3.reuse, R30, PT ;  /* 0x0000001e0300720c */ /* 0x040fe20003fa4070 */
[----:B------:R-:W-:Y:S02]  /*1aa0*/  IMAD.MOV R31, RZ, RZ, -R31 ;  /* 0x000000ffff1f7224 */ /* 0x000fe400078e0a1f */
[----:B------:R-:W-:Y:S02]  /*1ab0*/  IMAD.MOV R29, RZ, RZ, -R29 ;  /* 0x000000ffff1d7224 */ /* 0x000fe400078e0a1d */
[C---:B------:R-:W-:Y:S02]  /*1ac0*/  IMAD R31, R3.reuse, R31, R32 ;  /* 0x0000001f031f7224 */ /* 0x040fe400078e0220 */
[C---:B------:R-:W-:Y:S01]  /*1ad0*/  IMAD R29, R3.reuse, R29, R34 ;  /* 0x0000001d031d7224 */ /* 0x040fe200078e0222 */
[----:B------:R-:W-:Y:S01]  /*1ae0*/  IABS R34, R38 ;  /* 0x0000002600227213 */ /* 0x000fe20000000000 */
[--C-:B------:R-:W-:Y:S01]  /*1af0*/  @!P6 IMAD.IADD R28, R28, 0x1, -R3.reuse ;  /* 0x000000011c1ce824 */ /* 0x100fe200078e0a03 */
[----:B------:R-:W-:Y:S01]  /*1b00*/  ISETP.GT.U32.AND P6, PT, R3, R31, PT ;  /* 0x0000001f0300720c */ /* 0x000fe20003fc4070 */
[--C-:B------:R-:W-:Y:S01]  /*1b10*/  @!P4 IMAD.IADD R25, R25, 0x1, -R3.reuse ;  /* 0x000000011919c824 */ /* 0x100fe200078e0a03 */
[C---:B------:R-:W-:Y:S01]  /*1b20*/  ISETP.GT.U32.AND P4, PT, R3.reuse, R27, PT ;  /* 0x0000001b0300720c */ /* 0x040fe20003f84070 */
[----:B------:R-:W-:Y:S01]  /*1b30*/  @!P5 IMAD.IADD R30, R30, 0x1, -R3 ;  /* 0x000000011e1ed824 */ /* 0x000fe200078e0a03 */
[----:B------:R-:W-:Y:S01]  /*1b40*/  ISETP.GT.U32.AND P0, PT, R3, R29, PT ;  /* 0x0000001d0300720c */ /* 0x000fe20003f04070 */
[----:B------:R-:W-:-:S03]  /*1b50*/  IMAD.HI.U32 R32, R9, R34, RZ ;  /* 0x0000002209207227 */ /* 0x000fc600078e00ff */
[----:B------:R-:W-:Y:S01]  /*1b60*/  ISETP.GT.U32.AND P5, PT, R3, R30, PT ;  /* 0x0000001e0300720c */ /* 0x000fe20003fa4070 */
[----:B------:R-:W-:Y:S02]  /*1b70*/  IMAD.MOV R32, RZ, RZ, -R32 ;  /* 0x000000ffff207224 */ /* 0x000fe400078e0a20 */
[----:B------:R-:W-:Y:S01]  /*1b80*/  @!P3 IMAD.MOV R25, RZ, RZ, -R25 ;  /* 0x000000ffff19b224 */ /* 0x000fe200078e0a19 */
[----:B------:R-:W-:Y:S01]  /*1b90*/  ISETP.GE.AND P3, PT, R33, RZ, PT ;  /* 0x000000ff2100720c */ /* 0x000fe20003f66270 */
[--C-:B------:R-:W-:Y:S02]  /*1ba0*/  @!P6 IMAD.IADD R31, R31, 0x1, -R3.reuse ;  /* 0x000000011f1fe824 */ /* 0x100fe400078e0a03 */
[--C-:B------:R-:W-:Y:S02]  /*1bb0*/  @!P4 IMAD.IADD R27, R27, 0x1, -R3.reuse ;  /* 0x000000011b1bc824 */ /* 0x100fe400078e0a03 */
[----:B------:R-:W-:Y:S01]  /*1bc0*/  @!P0 IMAD.IADD R29, R29, 0x1, -R3 ;  /* 0x000000011d1d8824 */ /* 0x000fe200078e0a03 */
[C---:B------:R-:W-:Y:S01]  /*1bd0*/  ISETP.GT.U32.AND P6, PT, R3.reuse, R31, PT ;  /* 0x0000001f0300720c */ /* 0x040fe20003fc4070 */
[C---:B------:R-:W-:Y:S01]  /*1be0*/  IMAD R32, R3.reuse, R32, R34 ;  /* 0x0000002003207224 */ /* 0x040fe200078e0222 */
[----:B------:R-:W-:Y:S01]  /*1bf0*/  ISETP.GT.U32.AND P4, PT, R3, R27, PT ;  /* 0x0000001b0300720c */ /* 0x000fe20003f84070 */
[----:B------:R-:W-:Y:S01]  /*1c00*/  IMAD.HI.U32 R33, R9, R36, RZ ;  /* 0x0000002409217227 */ /* 0x000fe200078e00ff */
[----:B------:R-:W-:-:S02]  /*1c10*/  ISETP.GT.U32.AND P0, PT, R3, R29, PT ;  /* 0x0000001d0300720c */ /* 0x000fc40003f04070 */
[----:B------:R-:W-:Y:S01]  /*1c20*/  LOP3.LUT R34, R4, 0x46, RZ, 0xfc, !PT ;  /* 0x0000004604227812 */ /* 0x000fe200078efcff */
[----:B------:R-:W-:Y:S01]  /*1c30*/  @!P5 IMAD.IADD R30, R30, 0x1, -R3 ;  /* 0x000000011e1ed824 */ /* 0x000fe200078e0a03 */
[C---:B------:R-:W-:Y:S01]  /*1c40*/  ISETP.GT.U32.AND P5, PT, R3.reuse, R32, PT ;  /* 0x000000200300720c */ /* 0x040fe20003fa4070 */
[----:B------:R-:W-:Y:S02]  /*1c50*/  IMAD.MOV R33, RZ, RZ, -R33 ;  /* 0x000000ffff217224 */ /* 0x000fe400078e0a21 */
[----:B------:R-:W-:Y:S01]  /*1c60*/  @!P2 IMAD.MOV R28, RZ, RZ, -R28 ;  /* 0x000000ffff1ca224 */ /* 0x000fe200078e0a1c */
[----:B------:R-:W-:Y:S01]  /*1c70*/  ISETP.GE.AND P2, PT, R38, RZ, PT ;  /* 0x000000ff2600720c */ /* 0x000fe20003f46270 */
[----:B------:R-:W-:Y:S01]  /*1c80*/  IMAD R33, R3, R33, R36 ;  /* 0x0000002103217224 */ /* 0x000fe200078e0224 */
[----:B------:R-:W-:Y:S01]  /*1c90*/  IABS R36, R34 ;  /* 0x0000002200247213 */ /* 0x000fe20000000000 */
[--C-:B------:R-:W-:Y:S02]  /*1ca0*/  @!P6 IMAD.IADD R31, R31, 0x1, -R3.reuse ;  /* 0x000000011f1fe824 */ /* 0x100fe400078e0a03 */
[--C-:B------:R-:W-:Y:S01]  /*1cb0*/  @!P4 IMAD.IADD R27, R27, 0x1, -R3.reuse ;  /* 0x000000011b1bc824 */ /* 0x100fe200078e0a03 */
[----:B------:R-:W-:Y:S01]  /*1cc0*/  ISETP.GT.U32.AND P6, PT, R3, R33, PT ;  /* 0x000000210300720c */ /* 0x000fe20003fc4070 */
[--C-:B------:R-:W-:Y:S01]  /*1cd0*/  @!P0 IMAD.IADD R29, R29, 0x1, -R3.reuse ;  /* 0x000000011d1d8824 */ /* 0x100fe200078e0a03 */
[----:B------:R-:W-:Y:S01]  /*1ce0*/  ISETP.GE.AND P4, PT, R35, RZ, PT ;  /* 0x000000ff2300720c */ /* 0x000fe20003f86270 */
[----:B------:R-:W-:Y:S01]  /*1cf0*/  @!P5 IMAD.IADD R32, R32, 0x1, -R3 ;  /* 0x000000012020d824 */ /* 0x000fe200078e0a03 */
[----:B------:R-:W-:Y:S01]  /*1d00*/  LOP3.LUT R35, R4, 0x44, RZ, 0xfc, !PT ;  /* 0x0000004404237812 */ /* 0x000fe200078efcff */
[----:B------:R-:W-:Y:S01]  /*1d10*/  @!P3 IMAD.MOV R29, RZ, RZ, -R29 ;  /* 0x000000ffff1db224 */ /* 0x000fe200078e0a1d */
[----:B------:R-:W-:Y:S01]  /*1d20*/  ISETP.GE.AND P3, PT, R34, RZ, PT ;  /* 0x000000ff2200720c */ /* 0x000fe20003f66270 */
[----:B------:R-:W-:Y:S01]  /*1d30*/  IMAD.HI.U32 R34, R9, R36, RZ ;  /* 0x0000002409227227 */ /* 0x000fe200078e00ff */
[----:B------:R-:W-:-:S02]  /*1d40*/  ISETP.GT.U32.AND P5, PT, R3, R32, PT ;  /* 0x000000200300720c */ /* 0x000fc40003fa4070 */
[----:B------:R-:W-:Y:S01]  /*1d50*/  IABS R38, R35 ;  /* 0x0000002300267213 */ /* 0x000fe20000000000 */
[----:B------:R-:W-:Y:S01]  /*1d60*/  IMAD.MOV R34, RZ, RZ, -R34 ;  /* 0x000000ffff227224 */ /* 0x000fe200078e0a22 */
[----:B------:R-:W-:Y:S01]  /*1d70*/  ISETP.GE.AND P0, PT, R39, RZ, PT ;  /* 0x000000ff2700720c */ /* 0x000fe20003f06270 */
[----:B------:R-:W-:Y:S01]  /*1d80*/  @!P6 IMAD.IADD R33, R33, 0x1, -R3 ;  /* 0x000000012121e824 */ /* 0x000fe200078e0a03 */
[C---:B------:R-:W-:Y:S01]  /*1d90*/  LOP3.LUT R39, R4.reuse, 0x40, RZ, 0xfc, !PT ;  /* 0x0000004004277812 */ /* 0x040fe200078efcff */
[----:B------:R-:W-:Y:S01]  /*1da0*/  @!P1 IMAD.MOV R27, RZ, RZ, -R27 ;  /* 0x000000ffff1b9224 */ /* 0x000fe200078e0a1b */
[----:B------:R-:W-:Y:S01]  /*1db0*/  ISETP.GE.AND P1, PT, R37, RZ, PT ;  /* 0x000000ff2500720c */ /* 0x000fe20003f26270 */
[----:B------:R-:W-:Y:S01]  /*1dc0*/  @!P4 IMAD.MOV R30, RZ, RZ, -R30 ;  /* 0x000000ffff1ec224 */ /* 0x000fe200078e0a1e */
[----:B------:R-:W-:Y:S01]  /*1dd0*/  ISETP.GE.AND P4, PT, R35, RZ, PT ;  /* 0x000000ff2300720c */ /* 0x000fe20003f86270 */
[C---:B------:R-:W-:Y:S01]  /*1de0*/  IMAD R34, R3.reuse, R34, R36 ;  /* 0x0000002203227224 */ /* 0x040fe200078e0224 */
[----:B------:R-:W-:Y:S01]  /*1df0*/  ISETP.GT.U32.AND P6, PT, R3, R33, PT ;  /* 0x000000210300720c */ /* 0x000fe20003fc4070 */
[----:B------:R-:W-:Y:S01]  /*1e00*/  IMAD.HI.U32 R35, R9, R38, RZ ;  /* 0x0000002609237227 */ /* 0x000fe200078e00ff */
[----:B------:R-:W-:-:S03]  /*1e10*/  LOP3.LUT R37, R4, 0x42, RZ, 0xfc, !PT ;  /* 0x0000004204257812 */ /* 0x000fc600078efcff */
[----:B------:R-:W-:Y:S01]  /*1e20*/  @!P5 IMAD.IADD R32, R32, 0x1, -R3 ;  /* 0x000000012020d824 */ /* 0x000fe200078e0a03 */
[----:B------:R-:W-:Y:S01]  /*1e30*/  ISETP.GT.U32.AND P5, PT, R3, R34, PT ;  /* 0x000000220300720c */ /* 0x000fe20003fa4070 */
[----:B------:R-:W-:Y:S01]  /*1e40*/  IMAD.MOV R35, RZ, RZ, -R35 ;  /* 0x000000ffff237224 */ /* 0x000fe200078e0a23 */
[----:B------:R-:W-:Y:S01]  /*1e50*/  IABS R40, R37 ;  /* 0x0000002500287213 */ /* 0x000fe20000000000 */
[----:B------:R-:W-:Y:S01]  /*1e60*/  @!P1 IMAD.MOV R31, RZ, RZ, -R31 ;  /* 0x000000ffff1f9224 */ /* 0x000fe200078e0a1f */
[----:B------:R-:W-:Y:S01]  /*1e70*/  ISETP.GE.AND P1, PT, R37, RZ, PT ;  /* 0x000000ff2500720c */ /* 0x000fe20003f26270 */
[----:B------:R-:W-:Y:S01]  /*1e80*/  IMAD R35, R3, R35, R38 ;  /* 0x0000002303237224 */ /* 0x000fe200078e0226 */
[----:B------:R-:W-:Y:S01]  /*1e90*/  IABS R37, R39 ;  /* 0x0000002700257213 */ /* 0x000fe20000000000 */
[----:B------:R-:W-:-:S04]  /*1ea0*/  IMAD.HI.U32 R36, R9, R40, RZ ;  /* 0x0000002809247227 */ /* 0x000fc800078e00ff */
[--C-:B------:R-:W-:Y:S01]  /*1eb0*/  @!P6 IMAD.IADD R33, R33, 0x1, -R3.reuse ;  /* 0x000000012121e824 */ /* 0x100fe200078e0a03 */
[C---:B------:R-:W-:Y:S01]  /*1ec0*/  ISETP.GT.U32.AND P6, PT, R3.reuse, R35, PT ;  /* 0x000000230300720c */ /* 0x040fe20003fc4070 */
[----:B------:R-:W-:Y:S02]  /*1ed0*/  IMAD.MOV R36, RZ, RZ, -R36 ;  /* 0x000000ffff247224 */ /* 0x000fe400078e0a24 */
[----:B------:R-:W-:Y:S02]  /*1ee0*/  @!P5 IMAD.IADD R34, R34, 0x1, -R3 ;  /* 0x000000012222d824 */ /* 0x000fe400078e0a03 */
[C---:B------:R-:W-:Y:S02]  /*1ef0*/  IMAD R36, R3.reuse, R36, R40 ;  /* 0x0000002403247224 */ /* 0x040fe400078e0228 */
[----:B------:R-:W-:Y:S01]  /*1f00*/  IMAD.MOV.U32 R40, RZ, RZ, R37 ;  /* 0x000000ffff287224 */ /* 0x000fe200078e0025 */
[----:B------:R-:W-:Y:S01]  /*1f10*/  ISETP.GT.U32.AND P5, PT, R3, R34, PT ;  /* 0x000000220300720c */ /* 0x000fe20003fa4070 */
[----:B------:R-:W-:-:S04]  /*1f20*/  IMAD.HI.U32 R38, R9, R42, RZ ;  /* 0x0000002a09267227 */ /* 0x000fc800078e00ff */
[----:B------:R-:W-:-:S04]  /*1f30*/  IMAD.HI.U32 R37, R9, R40, RZ ;  /* 0x0000002809257227 */ /* 0x000fc800078e00ff */
[----:B------:R-:W-:Y:S02]  /*1f40*/  IMAD.MOV R37, RZ, RZ, -R37 ;  /* 0x000000ffff257224 */ /* 0x000fe400078e0a25 */
[--C-:B------:R-:W-:Y:S02]  /*1f50*/  @!P6 IMAD.IADD R35, R35, 0x1, -R3.reuse ;  /* 0x000000012323e824 */ /* 0x100fe400078e0a03 */
[C---:B------:R-:W-:Y:S02]  /*1f60*/  IMAD R37, R3.reuse, R37, R40 ;  /* 0x0000002503257224 */ /* 0x040fe400078e0228 */
[----:B------:R-:W-:Y:S01]  /*1f70*/  @!P2 IMAD.MOV R32, RZ, RZ, -R32 ;  /* 0x000000ffff20a224 */ /* 0x000fe200078e0a20 */
[C---:B------:R-:W-:Y:S01]  /*1f80*/  ISETP.GT.U32.AND P6, PT, R3.reuse, R35, PT ;  /* 0x000000230300720c */ /* 0x040fe20003fc4070 */
[----:B------:R-:W-:Y:S01]  /*1f90*/  @!P5 IMAD.IADD R34, R34, 0x1, -R3 ;  /* 0x000000012222d824 */ /* 0x000fe200078e0a03 */
[C---:B------:R-:W-:Y:S01]  /*1fa0*/  ISETP.GT.U32.AND P2, PT, R3.reuse, R36, PT ;  /* 0x000000240300720c */ /* 0x040fe20003f44070 */
[----:B------:R-:W-:Y:S01]  /*1fb0*/  IMAD.MOV R38, RZ, RZ, -R38 ;  /* 0x000000ffff267224 */ /* 0x000fe200078e0a26 */
[----:B------:R-:W-:Y:S01]  /*1fc0*/  ISETP.GT.U32.AND P5, PT, R3, R37, PT ;  /* 0x000000250300720c */ /* 0x000fe20003fa4070 */
[----:B------:R-:W-:Y:S01]  /*1fd0*/  @!P0 IMAD.MOV R33, RZ, RZ, -R33 ;  /* 0x000000ffff218224 */ /* 0x000fe200078e0a21 */
[----:B------:R-:W-:Y:S01]  /*1fe0*/  ISETP.GE.AND P0, PT, R39, RZ, PT ;  /* 0x000000ff2700720c */ /* 0x000fe20003f06270 */
[----:B------:R-:W-:Y:S01]  /*1ff0*/  IMAD R38, R3, R38, R42 ;  /* 0x0000002603267224 */ /* 0x000fe200078e022a */
[----:B------:R-:W-:Y:S01]  /*2000*/  IABS R42, R45 ;  /* 0x0000002d002a7213 */ /* 0x000fe20000000000 */
[----:B------:R-:W-:-:S04]  /*2010*/  IMAD.HI.U32 R39, R9, R44, RZ ;  /* 0x0000002c09277227 */ /* 0x000fc800078e00ff */
[--C-:B------:R-:W-:Y:S01]  /*2020*/  @!P6 IMAD.IADD R35, R35, 0x1, -R3.reuse ;  /* 0x000000012323e824 */ /* 0x100fe200078e0a03 */
[----:B------:R-:W-:Y:S01]  /*2030*/  ISETP.GT.U32.AND P6, PT, R3, R38, PT ;  /* 0x000000260300720c */ /* 0x000fe20003fc4070 */
[--C-:B------:R-:W-:Y:S02]  /*2040*/  @!P2 IMAD.IADD R36, R36, 0x1, -R3.reuse ;  /* 0x000000012424a824 */ /* 0x100fe400078e0a03 */
[----:B------:R-:W-:Y:S02]  /*2050*/  @!P5 IMAD.IADD R37, R37, 0x1, -R3 ;  /* 0x000000012525d824 */ /* 0x000fe400078e0a03 */
[----:B------:R-:W-:Y:S01]  /*2060*/  @!P3 IMAD.MOV R34, RZ, RZ, -R34 ;  /* 0x000000ffff22b224 */ /* 0x000fe200078e0a22 */
[C---:B------:R-:W-:Y:S01]  /*2070*/  ISETP.GT.U32.AND P2, PT, R3.reuse, R36, PT ;  /* 0x000000240300720c */ /* 0x040fe20003f44070 */
[----:B------:R-:W-:Y:S01]  /*2080*/  IMAD.MOV R39, RZ, RZ, -R39 ;  /* 0x000000ffff277224 */ /* 0x000fe200078e0a27 */
[----:B------:R-:W-:Y:S01]  /*2090*/  ISETP.GT.U32.AND P5, PT, R3, R37, PT ;  /* 0x000000250300720c */ /* 0x000fe20003fa4070 */
[----:B------:R-:W-:Y:S01]  /*20a0*/  IMAD.HI.U32 R40, R9, R42, RZ ;  /* 0x0000002a09287227 */ /* 0x000fe200078e00ff */
[----:B------:R-:W-:-:S02]  /*20b0*/  ISETP.GE.AND P3, PT, R41, RZ, PT ;  /* 0x000000ff2900720c */ /* 0x000fc40003f66270 */
[----:B------:R-:W-:Y:S01]  /*20c0*/  LOP3.LUT R41, R4, 0x38, RZ, 0xfc, !PT ;  /* 0x0000003804297812 */ /* 0x000fe200078efcff */
[--C-:B------:R-:W-:Y:S02]  /*20d0*/  @!P6 IMAD.IADD R38, R38, 0x1, -R3.reuse ;  /* 0x000000012626e824 */ /* 0x100fe400078e0a03 */
[C---:B------:R-:W-:Y:S01]  /*20e0*/  IMAD R39, R3.reuse, R39, R44 ;  /* 0x0000002703277224 */ /* 0x040fe200078e022c */
[----:B------:R-:W-:Y:S01]  /*20f0*/  IABS R44, R41 ;  /* 0x00000029002c7213 */ /* 0x000fe20000000000 */
[----:B------:R-:W-:Y:S01]  /*2100*/  IMAD.MOV R40, RZ, RZ, -R40 ;  /* 0x000000ffff287224 */ /* 0x000fe200078e0a28 */
[C---:B------:R-:W-:Y:S01]  /*2110*/  ISETP.GT.U32.AND P6, PT, R3.reuse, R38, PT ;  /* 0x000000260300720c */ /* 0x040fe20003fc4070 */
[--C-:B------:R-:W-:Y:S01]  /*2120*/  @!P2 IMAD.IADD R36, R36, 0x1, -R3.reuse ;  /* 0x000000012424a824 */ /* 0x100fe200078e0a03 */
[----:B------:R-:W-:Y:S01]  /*2130*/  ISETP.GT.U32.AND P2, PT, R3, R39, PT ;  /* 0x000000270300720c */ /* 0x000fe20003f44070 */
[----:B------:R-:W-:Y:S01]  /*2140*/  @!P5 IMAD.IADD R37, R37, 0x1, -R3 ;  /* 0x000000012525d824 */ /* 0x000fe200078e0a03 */
[----:B------:R-:W-:Y:S01]  /*2150*/  ISETP.GE.AND P5, PT, R41, RZ, PT ;  /* 0x000000ff2900720c */ /* 0x000fe20003fa6270 */
[----:B------:R-:W-:-:S04]  /*2160*/  IMAD.HI.U32 R41, R9, R44, RZ ;  /* 0x0000002c09297227 */ /* 0x000fc800078e00ff */
[C---:B------:R-:W-:Y:S02]  /*2170*/  IMAD R40, R3.reuse, R40, R42 ;  /* 0x0000002803287224 */ /* 0x040fe400078e022a */
[----:B------:R-:W-:Y:S02]  /*2180*/  IMAD.MOV R41, RZ, RZ, -R41 ;  /* 0x000000ffff297224 */ /* 0x000fe400078e0a29 */
[----:B------:R-:W-:Y:S01]  /*2190*/  @!P0 IMAD.MOV R37, RZ, RZ, -R37 ;  /* 0x000000ffff258224 */ /* 0x000fe200078e0a25 */
[C---:B------:R-:W-:Y:S01]  /*21a0*/  ISETP.GT.U32.AND P0, PT, R3.reuse, R40, PT ;  /* 0x000000280300720c */ /* 0x040fe20003f04070 */
[--C-:B------:R-:W-:Y:S02]  /*21b0*/  @!P6 IMAD.IADD R38, R38, 0x1, -R3.reuse ;  /* 0x000000012626e824 */ /* 0x100fe400078e0a03 */
[----:B------:R-:W-:Y:S01]  /*21c0*/  IMAD R41, R3, R41, R44 ;  /* 0x0000002903297224 */ /* 0x000fe200078e022c */
[----:B------:R-:W-:Y:S01]  /*21d0*/  LOP3.LUT R44, R4, 0x32, RZ, 0xfc, !PT ;  /* 0x00000032042c7812 */ /* 0x000fe200078efcff */
[----:B------:R-:W-:-:S02]  /*21e0*/  @!P2 IMAD.IADD R39, R39, 0x1, -R3 ;  /* 0x000000012727a824 */ /* 0x000fc400078e0a03 */
[----:B------:R-:W-:Y:S01]  /*21f0*/  @!P3 IMAD.MOV R38, RZ, RZ, -R38 ;  /* 0x000000ffff26b224 */ /* 0x000fe200078e0a26 */
[----:B------:R-:W-:Y:S01]  /*2200*/  ISETP.GT.U32.AND P3, PT, R3, R41, PT ;  /* 0x000000290300720c */ /* 0x000fe20003f64070 */
[----:B------:R-:W-:Y:S01]  /*2210*/  @!P4 IMAD.MOV R35, RZ, RZ, -R35 ;  /* 0x000000ffff23c224 */ /* 0x000fe200078e0a23 */
[----:B------:R-:W-:Y:S01]  /*2220*/  ISETP.GE.AND P4, PT, R43, RZ, PT ;  /* 0x000000ff2b00720c */ /* 0x000fe20003f86270 */
[----:B------:R-:W-:Y:S01]  /*2230*/  @!P1 IMAD.MOV R36, RZ, RZ, -R36 ;  /* 0x000000ffff249224 */ /* 0x000fe200078e0a24 */
[----:B------:R-:W-:Y:S01]  /*2240*/  ISETP.GT.U32.AND P2, PT, R3, R39, PT ;  /* 0x000000270300720c */ /* 0x000fe20003f44070 */
[----:B------:R-:W-:Y:S01]  /*2250*/  @!P0 IMAD.IADD R40, R40, 0x1, -R3 ;  /* 0x0000000128288824 */ /* 0x000fe200078e0a03 */
[C---:B------:R-:W-:Y:S01]  /*2260*/  LOP3.LUT R43, R4.reuse, 0x36, RZ, 0xfc, !PT ;  /* 0x00000036042b7812 */ /* 0x040fe200078efcff */
[----:B------:R-:W-:Y:S01]  /*2270*/  IMAD.HI.U32 R65, R9, R90, RZ ;  /* 0x0000005a09417227 */ /* 0x000fe200078e00ff */
[----:B------:R-:W-:Y:S02]  /*2280*/  IABS R52, R44 ;  /* 0x0000002c00347213 */ /* 0x000fe40000000000 */
[----:B------:R-:W-:Y:S01]  /*2290*/  IABS R46, R43 ;  /* 0x0000002b002e7213 */ /* 0x000fe20000000000 */
[----:B------:R-:W-:Y:S01]  /*22a0*/  IMAD.MOV R65, RZ, RZ, -R65 ;  /* 0x000000ffff417224 */ /* 0x000fe200078e0a41 */
[----:B------:R-:W-:Y:S01]  /*22b0*/  ISETP.GE.AND P6, PT, R43, RZ, PT ;  /* 0x000000ff2b00720c */ /* 0x000fe20003fc6270 */
[----:B------:R-:W-:Y:S01]  /*22c0*/  @!P3 IMAD.IADD R41, R41, 0x1, -R3 ;  /* 0x000000012929b824 */ /* 0x000fe200078e0a03 */
[----:B------:R-:W-:Y:S01]  /*22d0*/  LOP3.LUT R43, R4, 0x34, RZ, 0xfc, !PT ;  /* 0x00000034042b7812 */ /* 0x000fe200078efcff */
[----:B------:R-:W-:Y:S01]  /*22e0*/  IMAD.HI.U32 R42, R9, R46, RZ ;  /* 0x0000002e092a7227 */ /* 0x000fe200078e00ff */
[----:B------:R-:W-:-:S02]  /*22f0*/  ISETP.GT.U32.AND P0, PT, R3, R40, PT ;  /* 0x000000280300720c */ /* 0x000fc40003f04070 */
[----:B------:R-:W-:Y:S01]  /*2300*/  IABS R50, R43 ;  /* 0x0000002b00327213 */ /* 0x000fe20000000000 */
[----:B------:R-:W-:Y:S01]  /*2310*/  @!P2 IMAD.IADD R39, R39, 0x1, -R3 ;  /* 0x000000012727a824 */ /* 0x000fe200078e0a03 */
[----:B------:R-:W-:Y:S01]  /*2320*/  ISETP.GE.AND P2, PT, R43, RZ, PT ;  /* 0x000000ff2b00720c */ /* 0x000fe20003f46270 */
[----:B------:R-:W-:Y:S01]  /*2330*/  IMAD.MOV R42, RZ, RZ, -R42 ;  /* 0x000000ffff2a7224 */ /* 0x000fe200078e0a2a */
[----:B------:R-:W-:Y:S01]  /*2340*/  ISETP.GT.U32.AND P3, PT, R3, R41, PT ;  /* 0x000000290300720c */ /* 0x000fe20003f64070 */
[----:B------:R-:W-:Y:S01]  /*2350*/  IMAD.HI.U32 R43, R9, R50, RZ ;  /* 0x00000032092b7227 */ /* 0x000fe200078e00ff */
[----:B------:R-:W-:Y:S02]  /*2360*/  ISETP.GE.AND P1, PT, R45, RZ, PT ;  /* 0x000000ff2d00720c */ /* 0x000fe40003f26270 */
[----:B------:R-:W-:Y:S01]  /*2370*/  LOP3.LUT R45, R4, 0x30, RZ, 0xfc, !PT ;  /* 0x00000030042d7812 */ /* 0x000fe200078efcff */
[C---:B------:R-:W-:Y:S02]  /*2380*/  IMAD R42, R3.reuse, R42, R46 ;  /* 0x0000002a032a7224 */ /* 0x040fe400078e022e */
[----:B------:R-:W-:Y:S01]  /*2390*/  IMAD.MOV R43, RZ, RZ, -R43 ;  /* 0x000000ffff2b7224 */ /* 0x000fe200078e0a2b */
[----:B------:R-:W-:Y:S01]  /*23a0*/  IABS R54, R45 ;  /* 0x0000002d00367213 */ /* 0x000fe20000000000 */
[----:B------:R-:W-:Y:S01]  /*23b0*/  @!P0 IMAD.IADD R40, R40, 0x1, -R3 ;  /* 0x0000000128288824 */ /* 0x000fe200078e0a03 */
[C---:B------:R-:W-:Y:S01]  /*23c0*/  ISETP.GT.U32.AND P0, PT, R3.reuse, R42, PT ;  /* 0x0000002a0300720c */ /* 0x040fe20003f04070 */
[----:B------:R-:W-:-:S02]  /*23d0*/  IMAD R43, R3, R43, R50 ;  /* 0x0000002b032b7224 */ /* 0x000fc400078e0232 */
[----:B------:R-:W-:Y:S01]  /*23e0*/  @!P4 IMAD.MOV R39, RZ, RZ, -R39 ;  /* 0x000000ffff27c224 */ /* 0x000fe200078e0a27 */
[----:B------:R-:W-:Y:S01]  /*23f0*/  ISETP.GE.AND P4, PT, R44, RZ, PT ;  /* 0x000000ff2c00720c */ /* 0x000fe20003f86270 */
[----:B------:R-:W-:Y:S01]  /*2400*/  @!P3 IMAD.IADD R41, R41, 0x1, -R3 ;  /* 0x000000012929b824 */ /* 0x000fe200078e0a03 */
[----:B------:R-:W-:Y:S01]  /*2410*/  ISETP.GT.U32.AND P3, PT, R3, R43, PT ;  /* 0x0000002b0300720c */ /* 0x000fe20003f64070 */
[----:B------:R-:W-:-:S04]  /*2420*/  IMAD.HI.U32 R44, R9, R52, RZ ;  /* 0x00000034092c7227 */ /* 0x000fc800078e00ff */
[----:B------:R-:W-:-:S04]  /*2430*/  IMAD.HI.U32 R46, R9, R56, RZ ;  /* 0x00000038092e7227 */ /* 0x000fc800078e00ff */
[----:B------:R-:W-:Y:S02]  /*2440*/  IMAD.MOV R44, RZ, RZ, -R44 ;  /* 0x000000ffff2c7224 */ /* 0x000fe400078e0a2c */
[----:B------:R-:W-:Y:S02]  /*2450*/  IMAD.MOV R47, RZ, RZ, -R46 ;  /* 0x000000ffff2f7224 */ /* 0x000fe400078e0a2e */
[C---:B------:R-:W-:Y:S02]  /*2460*/  IMAD R44, R3.reuse, R44, R52 ;  /* 0x0000002c032c7224 */ /* 0x040fe400078e0234 */
[--C-:B------:R-:W-:Y:S02]  /*2470*/  @!P0 IMAD.IADD R42, R42, 0x1, -R3.reuse ;  /* 0x000000012a2a8824 */ /* 0x100fe400078e0a03 */
[----:B------:R-:W-:Y:S01]  /*2480*/  IMAD R52, R3, R47, R56 ;  /* 0x0000002f03347224 */ /* 0x000fe200078e0238 */
[----:B------:R-:W-:Y:S01]  /*2490*/  IABS R56, R55 ;  /* 0x0000003700387213 */ /* 0x000fe20000000000 */
[----:B------:R-:W-:Y:S01]  /*24a0*/  @!P1 IMAD.MOV R40, RZ, RZ, -R40 ;  /* 0x000000ffff289224 */ /* 0x000fe200078e0a28 */
[----:B------:R-:W-:Y:S01]  /*24b0*/  ISETP.GE.AND P1, PT, R45, RZ, PT ;  /* 0x000000ff2d00720c */ /* 0x000fe20003f26270 */
[----:B------:R-:W-:Y:S01]  /*24c0*/  @!P3 IMAD.IADD R43, R43, 0x1, -R3 ;  /* 0x000000012b2bb824 */ /* 0x000fe200078e0a03 */
[----:B------:R-:W-:Y:S01]  /*24d0*/  ISETP.GT.U32.AND P0, PT, R3, R42, PT ;  /* 0x0000002a0300720c */ /* 0x000fe20003f04070 */
[----:B------:R-:W-:Y:S01]  /*24e0*/  IMAD.HI.U32 R45, R9, R54, RZ ;  /* 0x00000036092d7227 */ /* 0x000fe200078e00ff */
[----:B------:R-:W-:-:S03]  /*24f0*/  ISETP.GT.U32.AND P3, PT, R3, R52, PT ;  /* 0x000000340300720c */ /* 0x000fc60003f64070 */
[----:B------:R-:W-:Y:S02]  /*2500*/  IMAD.MOV R45, RZ, RZ, -R45 ;  /* 0x000000ffff2d7224 */ /* 0x000fe400078e0a2d */
[----:B------:R-:W-:Y:S01]  /*2510*/  @!P5 IMAD.MOV R41, RZ, RZ, -R41 ;  /* 0x000000ffff29d224 */ /* 0x000fe200078e0a29 */
[C---:B------:R-:W-:Y:S01]  /*2520*/  ISETP.GT.U32.AND P5, PT, R3.reuse, R44, PT ;  /* 0x0000002c0300720c */ /* 0x040fe20003fa4070 */
[----:B------:R-:W-:Y:S01]  /*2530*/  IMAD R46, R3, R45, R54 ;  /* 0x0000002d032e7224 */ /* 0x000fe200078e0236 */
[----:B------:R-:W-:Y:S01]  /*2540*/  IABS R54, R53 ;  /* 0x0000003500367213 */ /* 0x000fe20000000000 */
[----:B------:R-:W-:-:S04]  /*2550*/  IMAD.HI.U32 R47, R9, R56, RZ ;  /* 0x00000038092f7227 */ /* 0x000fc800078e00ff */
[--C-:B------:R-:W-:Y:S01]  /*2560*/  @!P0 IMAD.IADD R42, R42, 0x1, -R3.reuse ;  /* 0x000000012a2a8824 */ /* 0x100fe200078e0a03 */
[----:B------:R-:W-:Y:S01]  /*2570*/  ISETP.GT.U32.AND P0, PT, R3, R46, PT ;  /* 0x0000002e0300720c */ /* 0x000fe20003f04070 */
[----:B------:R-:W-:Y:S02]  /*2580*/  @!P3 IMAD.IADD R52, R52, 0x1, -R3 ;  /* 0x000000013434b824 */ /* 0x000fe400078e0a03 */
[----:B------:R-:W-:-:S03]  /*2590*/  IMAD.HI.U32 R45, R9, R54, RZ ;  /* 0x00000036092d7227 */ /* 0x000fc600078e00ff */
[C---:B------:R-:W-:Y:S01]  /*25a0*/  ISETP.GT.U32.AND P3, PT, R3.reuse, R52, PT ;  /* 0x000000340300720c */ /* 0x040fe20003f64070 */
[----:B------:R-:W-:Y:S02]  /*25b0*/  IMAD.MOV R50, RZ, RZ, -R45 ;  /* 0x000000ffff327224 */ /* 0x000fe400078e0a2d */
[----:B------:R-:W-:Y:S01]  /*25c0*/  @!P5 IMAD.IADD R44, R44, 0x1, -R3 ;  /* 0x000000012c2cd824 */ /* 0x000fe200078e0a03 */
[C---:B------:R-:W-:Y:S01]  /*25d0*/  ISETP.GT.U32.AND P5, PT, R3.reuse, R43, PT ;  /* 0x0000002b0300720c */ /* 0x040fe20003fa4070 */
[C---:B------:R-:W-:Y:S02]  /*25e0*/  IMAD R54, R3.reuse, R50, R54 ;  /* 0x0000003203367224 */ /* 0x040fe400078e0236 */
[----:B------:R-:W-:Y:S02]  /*25f0*/  IMAD.MOV R50, RZ, RZ, -R47 ;  /* 0x000000ffff327224 */ /* 0x000fe400078e0a2f */
[----:B------:R-:W-:Y:S01]  /*2600*/  @!P0 IMAD.IADD R46, R46, 0x1, -R3 ;  /* 0x000000012e2e8824 */ /* 0x000fe200078e0a03 */
[C---:B------:R-:W-:Y:S01]  /*2610*/  ISETP.GT.U32.AND P0, PT, R3.reuse, R44, PT ;  /* 0x0000002c0300720c */ /* 0x040fe20003f04070 */
[----:B------:R-:W-:-:S02]  /*2620*/  IMAD R56, R3, R50, R56 ;  /* 0x0000003203387224 */ /* 0x000fc400078e0238 */
[----:B------:R-:W-:Y:S02]  /*2630*/  @!P3 IMAD.IADD R52, R52, 0x1, -R3 ;  /* 0x000000013434b824 */ /* 0x000fe400078e0a03 */
[----:B------:R-:W-:Y:S01]  /*2640*/  IMAD.HI.U32 R47, R9, R60, RZ ;  /* 0x0000003c092f7227 */ /* 0x000fe200078e00ff */
[----:B------:R-:W-:-:S03]  /*2650*/  ISETP.GT.U32.AND P3, PT, R3, R56, PT ;  /* 0x000000380300720c */ /* 0x000fc60003f64070 */
[----:B------:R-:W-:Y:S02]  /*2660*/  IMAD.MOV R47, RZ, RZ, -R47 ;  /* 0x000000ffff2f7224 */ /* 0x000fe400078e0a2f */
[----:B------:R-:W-:-:S04]  /*2670*/  IMAD.HI.U32 R45, R9, R58, RZ ;  /* 0x0000003a092d7227 */ /* 0x000fc800078e00ff */
[--C-:B------:R-:W-:Y:S01]  /*2680*/  @!P0 IMAD.IADD R44, R44, 0x1, -R3.reuse ;  /* 0x000000012c2c8824 */ /* 0x100fe200078e0a03 */
[C---:B------:R-:W-:Y:S01]  /*2690*/  ISETP.GT.U32.AND P0, PT, R3.reuse, R54, PT ;  /* 0x000000360300720c */ /* 0x040fe20003f04070 */
[----:B------:R-:W-:Y:S02]  /*26a0*/  IMAD R60, R3, R47, R60 ;  /* 0x0000002f033c7224 */ /* 0x000fe400078e023c */
[--C-:B------:R-:W-:Y:S02]  /*26b0*/  @!P3 IMAD.IADD R56, R56, 0x1, -R3.reuse ;  /* 0x000000013838b824 */ /* 0x100fe400078e0a03 */
[----:B------:R-:W-:Y:S01]  /*26c0*/  @!P5 IMAD.IADD R43, R43, 0x1, -R3 ;  /* 0x000000012b2bd824 */ /* 0x000fe200078e0a03 */
[----:B------:R-:W-:Y:S01]  /*26d0*/  ISETP.GT.U32.AND P3, PT, R3, R60, PT ;  /* 0x0000003c0300720c */ /* 0x000fe20003f64070 */
[----:B------:R-:W-:Y:S01]  /*26e0*/  IMAD.MOV R45, RZ, RZ, -R45 ;  /* 0x000000ffff2d7224 */ /* 0x000fe200078e0a2d */
[----:B------:R-:W-:Y:S01]  /*26f0*/  ISETP.GE.AND P5, PT, R51, RZ, PT ;  /* 0x000000ff3300720c */ /* 0x000fe20003fa6270 */
[----:B------:R-:W-:Y:S01]  /*2700*/  @!P2 IMAD.MOV R43, RZ, RZ, -R43 ;  /* 0x000000ffff2ba224 */ /* 0x000fe200078e0a2b */
[----:B------:R-:W-:Y:S01]  /*2710*/  LOP3.LUT R51, R4, 0x14, RZ, 0xfc, !PT ;  /* 0x0000001404337812 */ /* 0x000fe200078efcff */
[----:B------:R-:W-:-:S02]  /*2720*/  IMAD R58, R3, R45, R58 ;  /* 0x0000002d033a7224 */ /* 0x000fc400078e023a */
[--C-:B------:R-:W-:Y:S01]  /*2730*/  @!P0 IMAD.IADD R54, R54, 0x1, -R3.reuse ;  /* 0x0000000136368824 */ /* 0x100fe200078e0a03 */
[----:B------:R-:W-:Y:S01]  /*2740*/  IABS R78, R51 ;  /* 0x00000033004e7213 */ /* 0x000fe20000000000 */
[----:B------:R-:W-:Y:S01]  /*2750*/  IMAD.HI.U32 R45, R9, R62, RZ ;  /* 0x0000003e092d7227 */ /* 0x000fe200078e00ff */
[C---:B------:R-:W-:Y:S02]  /*2760*/  ISETP.GT.U32.AND P0, PT, R3.reuse, R58, PT ;  /* 0x0000003a0300720c */ /* 0x040fe40003f04070 */
[C---:B------:R-:W-:Y:S01]  /*2770*/  ISETP.GT.U32.AND P2, PT, R3.reuse, R54, PT ;  /* 0x000000360300720c */ /* 0x040fe20003f44070 */
[----:B------:R-:W-:Y:S02]  /*2780*/  @!P3 IMAD.IADD R60, R60, 0x1, -R3 ;  /* 0x000000013c3cb824 */ /* 0x000fe400078e0a03 */
[----:B------:R-:W-:Y:S02]  /*2790*/  @!P4 IMAD.MOV R44, RZ, RZ, -R44 ;  /* 0x000000ffff2cc224 */ /* 0x000fe400078e0a2c */
[----:B------:R-:W-:Y:S01]  /*27a0*/  IMAD.MOV R47, RZ, RZ, -R45 ;  /* 0x000000ffff2f7224 */ /* 0x000fe200078e0a2d */
[----:B------:R-:W-:Y:S01]  /*27b0*/  ISETP.GT.U32.AND P4, PT, R3, R60, PT ;  /* 0x0000003c0300720c */ /* 0x000fe20003f84070 */
[----:B------:R-:W-:-:S04]  /*27c0*/  IMAD.HI.U32 R45, R9, R64, RZ ;  /* 0x00000040092d7227 */ /* 0x000fc800078e00ff */
[C---:B------:R-:W-:Y:S02]  /*27d0*/  IMAD R62, R3.reuse, R47, R62 ;  /* 0x0000002f033e7224 */ /* 0x040fe400078e023e */
[----:B------:R-:W-:Y:S02]  /*27e0*/  IMAD.MOV R45, RZ, RZ, -R45 ;  /* 0x000000ffff2d7224 */ /* 0x000fe400078e0a2d */
[--C-:B------:R-:W-:Y:S01]  /*27f0*/  @!P2 IMAD.IADD R54, R54, 0x1, -R3.reuse ;  /* 0x000000013636a824 */ /* 0x100fe200078e0a03 */
[C---:B------:R-:W-:Y:S01]  /*2800*/  ISETP.GT.U32.AND P2, PT, R3.reuse, R62, PT ;  /* 0x0000003e0300720c */ /* 0x040fe20003f44070 */
[----:B------:R-:W-:Y:S02]  /*2810*/  IMAD R64, R3, R45, R64 ;  /* 0x0000002d03407224 */ /* 0x000fe400078e0240 */
[----:B------:R-:W-:Y:S02]  /*2820*/  @!P4 IMAD.IADD R60, R60, 0x1, -R3 ;  /* 0x000000013c3cc824 */ /* 0x000fe400078e0a03 */
[----:B------:R-:W-:Y:S01]  /*2830*/  IMAD.HI.U32 R47, R9, R66, RZ ;  /* 0x00000042092f7227 */ /* 0x000fe200078e00ff */
[----:B------:R-:W-:-:S03]  /*2840*/  ISETP.GT.U32.AND P4, PT, R3, R64, PT ;  /* 0x000000400300720c */ /* 0x000fc60003f84070 */
[----:B------:R-:W-:-:S04]  /*2850*/  IMAD.HI.U32 R50, R9, R68, RZ ;  /* 0x0000004409327227 */ /* 0x000fc800078e00ff */
[----:B------:R-:W-:Y:S02]  /*2860*/  @!P2 IMAD.IADD R62, R62, 0x1, -R3 ;  /* 0x000000013e3ea824 */ /* 0x000fe400078e0a03 */
[----:B------:R-:W-:Y:S02]  /*2870*/  IMAD.MOV R47, RZ, RZ, -R47 ;  /* 0x000000ffff2f7224 */ /* 0x000fe400078e0a2f */
[----:B------:R-:W-:Y:S02]  /*2880*/  IMAD.MOV R50, RZ, RZ, -R50 ;  /* 0x000000ffff327224 */ /* 0x000fe400078e0a32 */
[----:B------:R-:W-:Y:S01]  /*2890*/  @!P4 IMAD.IADD R64, R64, 0x1, -R3 ;  /* 0x000000014040c824 */ /* 0x000fe200078e0a03 */
[C---:B------:R-:W-:Y:S01]  /*28a0*/  ISETP.GT.U32.AND P4, PT, R3.reuse, R62, PT ;  /* 0x0000003e0300720c */ /* 0x040fe20003f84070 */
[C---:B------:R-:W-:Y:S02]  /*28b0*/  IMAD R66, R3.reuse, R47, R66 ;  /* 0x0000002f03427224 */ /* 0x040fe400078e0242 */
[----:B------:R-:W-:-:S02]  /*28c0*/  IMAD R68, R3, R50, R68 ;  /* 0x0000003203447224 */ /* 0x000fc400078e0244 */
[--C-:B------:R-:W-:Y:S01]  /*28d0*/  @!P0 IMAD.IADD R58, R58, 0x1, -R3.reuse ;  /* 0x000000013a3a8824 */ /* 0x100fe200078e0a03 */
[----:B------:R-:W-:Y:S01]  /*28e0*/  ISETP.GT.U32.AND P2, PT, R3, R66, PT ;  /* 0x000000420300720c */ /* 0x000fe20003f44070 */
[----:B------:R-:W-:Y:S01]  /*28f0*/  IMAD.HI.U32 R45, R9, R70, RZ ;  /* 0x00000046092d7227 */ /* 0x000fe200078e00ff */
[C---:B------:R-:W-:Y:S02]  /*2900*/  ISETP.GT.U32.AND P0, PT, R3.reuse, R56, PT ;  /* 0x000000380300720c */ /* 0x040fe40003f04070 */
[C---:B------:R-:W-:Y:S01]  /*2910*/  ISETP.GT.U32.AND P3, PT, R3.reuse, R58, PT ;  /* 0x0000003a0300720c */ /* 0x040fe20003f64070 */
[----:B------:R-:W-:Y:S02]  /*2920*/  @!P5 IMAD.MOV R52, RZ, RZ, -R52 ;  /* 0x000000ffff34d224 */ /* 0x000fe400078e0a34 */
[----:B------:R-:W-:Y:S01]  /*2930*/  @!P4 IMAD.IADD R62, R62, 0x1, -R3 ;  /* 0x000000013e3ec824 */ /* 0x000fe200078e0a03 */
[----:B------:R-:W-:Y:S01]  /*2940*/  ISETP.GT.U32.AND P4, PT, R3, R68, PT ;  /* 0x000000440300720c */ /* 0x000fe20003f84070 */
[----:B------:R-:W-:-:S04]  /*2950*/  IMAD.HI.U32 R47, R9, R74, RZ ;  /* 0x0000004a092f7227 */ /* 0x000fc800078e00ff */
[----:B------:R-:W-:Y:S02]  /*2960*/  @!P2 IMAD.IADD R66, R66, 0x1, -R3 ;  /* 0x000000014242a824 */ /* 0x000fe400078e0a03 */
[----:B------:R-:W-:Y:S02]  /*2970*/  IMAD.MOV R45, RZ, RZ, -R45 ;  /* 0x000000ffff2d7224 */ /* 0x000fe400078e0a2d */
[--C-:B------:R-:W-:Y:S01]  /*2980*/  @!P3 IMAD.IADD R58, R58, 0x1, -R3.reuse ;  /* 0x000000013a3ab824 */ /* 0x100fe200078e0a03 */
[----:B------:R-:W-:Y:S01]  /*2990*/  ISETP.GT.U32.AND P2, PT, R3, R66, PT ;  /* 0x000000420300720c */ /* 0x000fe20003f44070 */
[----:B------:R-:W-:Y:S01]  /*29a0*/  @!P6 IMAD.MOV R42, RZ, RZ, -R42 ;  /* 0x000000ffff2ae224 */ /* 0x000fe200078e0a2a */
[----:B------:R-:W-:Y:S01]  /*29b0*/  ISETP.GE.AND P3, PT, R57, RZ, PT ;  /* 0x000000ff3900720c */ /* 0x000fe20003f66270 */
[----:B------:R-:W-:Y:S01]  /*29c0*/  @!P4 IMAD.IADD R68, R68, 0x1, -R3 ;  /* 0x000000014444c824 */ /* 0x000fe200078e0a03 */
[C---:B------:R-:W-:Y:S01]  /*29d0*/  ISETP.GT.U32.AND P6, PT, R3.reuse, R46, PT ;  /* 0x0000002e0300720c */ /* 0x040fe20003fc4070 */
[----:B------:R-:W0:Y:S01]  /*29e0*/  I2F.RP R57, R98 ;  /* 0x0000006200397306 */ /* 0x000e220000209400 */
[----:B------:R-:W-:-:S02]  /*29f0*/  IMAD R70, R3, R45, R70 ;  /* 0x0000002d03467224 */ /* 0x000fc400078e0246 */
[----:B------:R-:W-:Y:S01]  /*2a00*/  ISETP.GT.U32.AND P5, PT, R3, R68, PT ;  /* 0x000000440300720c */ /* 0x000fe20003fa4070 */
[----:B------:R-:W-:Y:S02]  /*2a10*/  IMAD.MOV R47, RZ, RZ, -R47 ;  /* 0x000000ffff2f7224 */ /* 0x000fe400078e0a2f */
[----:B------:R-:W-:-:S04]  /*2a20*/  IMAD.HI.U32 R45, R9, R76, RZ ;  /* 0x0000004c092d7227 */ /* 0x000fc800078e00ff */
[C---:B------:R-:W-:Y:S02]  /*2a30*/  IMAD R74, R3.reuse, R47, R74 ;  /* 0x0000002f034a7224 */ /* 0x040fe400078e024a */
[----:B------:R-:W-:Y:S02]  /*2a40*/  IMAD.MOV R45, RZ, RZ, -R45 ;  /* 0x000000ffff2d7224 */ /* 0x000fe400078e0a2d */
[--C-:B------:R-:W-:Y:S01]  /*2a50*/  @!P2 IMAD.IADD R66, R66, 0x1, -R3.reuse ;  /* 0x000000014242a824 */ /* 0x100fe200078e0a03 */
[C---:B------:R-:W-:Y:S01]  /*2a60*/  ISETP.GT.U32.AND P2, PT, R3.reuse, R70, PT ;  /* 0x000000460300720c */ /* 0x040fe20003f44070 */
[----:B------:R-:W-:Y:S01]  /*2a70*/  @!P5 IMAD.IADD R68, R68, 0x1, -R3 ;  /* 0x000000014444d824 */ /* 0x000fe200078e0a03 */
[C---:B------:R-:W-:Y:S01]  /*2a80*/  ISETP.GT.U32.AND P5, PT, R3.reuse, R74, PT ;  /* 0x0000004a0300720c */ /* 0x040fe20003fa4070 */
[----:B------:R-:W-:Y:S01]  /*2a90*/  IMAD R76, R3, R45, R76 ;  /* 0x0000002d034c7224 */ /* 0x000fe200078e024c */
[----:B0-----:R-:W0:Y:S01]  /*2aa0*/  MUFU.RCP R57, R57 ;  /* 0x0000003900397308 */ /* 0x001e220000001000 */
[----:B------:R-:W-:-:S04]  /*2ab0*/  IMAD.HI.U32 R45, R9, R78, RZ ;  /* 0x0000004e092d7227 */ /* 0x000fc800078e00ff */
[----:B------:R-:W-:Y:S01]  /*2ac0*/  @!P6 IMAD.IADD R46, R46, 0x1, -R3 ;  /* 0x000000012e2ee824 */ /* 0x000fe200078e0a03 */
[----:B------:R-:W-:Y:S01]  /*2ad0*/  ISETP.GE.AND P6, PT, R53, RZ, PT ;  /* 0x000000ff3500720c */ /* 0x000fe20003fc6270 */
[----:B------:R-:W-:Y:S01]  /*2ae0*/  IMAD.MOV R47, RZ, RZ, -R45 ;  /* 0x000000ffff2f7224 */ /* 0x000fe200078e0a2d */
[----:B------:R-:W-:Y:S01]  /*2af0*/  LOP3.LUT R53, R4, 0x12, RZ, 0xfc, !PT ;  /* 0x0000001204357812 */ /* 0x000fe200078efcff */
[----:B------:R-:W-:Y:S02]  /*2b00*/  IMAD.MOV.U32 R50, RZ, RZ, R46 ;  /* 0x000000ffff327224 */ /* 0x000fe400078e002e */
[----:B------:R-:W-:Y:S01]  /*2b10*/  IMAD R78, R3, R47, R78 ;  /* 0x0000002f034e7224 */ /* 0x000fe200078e024e */
[----:B------:R-:W-:Y:S01]  /*2b20*/  IABS R80, R53 ;  /* 0x0000003500507213 */ /* 0x000fe20000000000 */
[----:B------:R-:W-:-:S04]  /*2b30*/  IMAD.HI.U32 R46, R9, R72, RZ ;  /* 0x00000048092e7227 */ /* 0x000fc800078e00ff */
[--C-:B------:R-:W-:Y:S02]  /*2b40*/  @!P2 IMAD.IADD R70, R70, 0x1, -R3.reuse ;  /* 0x000000014646a824 */ /* 0x100fe400078e0a03 */
[----:B------:R-:W-:Y:S01]  /*2b50*/  @!P5 IMAD.IADD R74, R74, 0x1, -R3 ;  /* 0x000000014a4ad824 */ /* 0x000fe200078e0a03 */
[C---:B------:R-:W-:Y:S01]  /*2b60*/  ISETP.GT.U32.AND P5, PT, R3.reuse, R78, PT ;  /* 0x0000004e0300720c */ /* 0x040fe20003fa4070 */
[----:B------:R-:W-:Y:S01]  /*2b70*/  IMAD.MOV R46, RZ, RZ, -R46 ;  /* 0x000000ffff2e7224 */ /* 0x000fe200078e0a2e */
[----:B------:R-:W-:Y:S01]  /*2b80*/  ISETP.GT.U32.AND P2, PT, R3, R70, PT ;  /* 0x000000460300720c */ /* 0x000fe20003f44070 */
[----:B------:R-:W-:-:S04]  /*2b90*/  IMAD.HI.U32 R45, R9, R80, RZ ;  /* 0x00000050092d7227 */ /* 0x000fc800078e00ff */
[----:B------:R-:W-:Y:S01]  /*2ba0*/  @!P0 IMAD.IADD R56, R56, 0x1, -R3 ;  /* 0x0000000138388824 */ /* 0x000fe200078e0a03 */
[----:B------:R-:W-:Y:S01]  /*2bb0*/  ISETP.GE.AND P0, PT, R55, RZ, PT ;  /* 0x000000ff3700720c */ /* 0x000fe20003f06270 */
[----:B------:R-:W-:Y:S01]  /*2bc0*/  IMAD R72, R3, R46, R72 ;  /* 0x0000002e03487224 */ /* 0x000fe200078e0248 */
[----:B------:R-:W-:Y:S01]  /*2bd0*/  LOP3.LUT R55, R4, 0x10, RZ, 0xfc, !PT ;  /* 0x0000001004377812 */ /* 0x000fe200078efcff */
[----:B------:R-:W-:Y:S02]  /*2be0*/  IMAD.MOV R45, RZ, RZ, -R45 ;  /* 0x000000ffff2d7224 */ /* 0x000fe400078e0a2d */
[----:B0-----:R-:W-:Y:S01]  /*2bf0*/  VIADD R57, R57, 0xffffffe ;  /* 0x0ffffffe39397836 */ /* 0x001fe20000000000 */
[C---:B------:R-:W-:Y:S01]  /*2c00*/  ISETP.GT.U32.AND P4, PT, R3.reuse, R72, PT ;  /* 0x000000480300720c */ /* 0x040fe20003f84070 */
[C---:B------:R-:W-:Y:S01]  /*2c10*/  IMAD R80, R3.reuse, R45, R80 ;  /* 0x0000002d03507224 */ /* 0x040fe200078e0250 */
[----:B------:R-:W-:Y:S01]  /*2c20*/  IABS R82, R55 ;  /* 0x0000003700527213 */ /* 0x000fe20000000000 */
[----:B------:R-:W0:Y:S01]  /*2c30*/  F2I.FTZ.U32.TRUNC.NTZ R47, R57 ;  /* 0x00000039002f7305 */ /* 0x000e22000021f000 */
[--C-:B------:R-:W-:Y:S01]  /*2c40*/  @!P5 IMAD.IADD R78, R78, 0x1, -R3.reuse ;  /* 0x000000014e4ed824 */ /* 0x100fe200078e0a03 */
[----:B------:R-:W-:Y:S01]  /*2c50*/  LOP3.LUT R45, R4, 0xe, RZ, 0xfc, !PT ;  /* 0x0000000e042d7812 */ /* 0x000fe200078efcff */
[----:B------:R-:W-:Y:S01]  /*2c60*/  @!P2 IMAD.IADD R70, R70, 0x1, -R3 ;  /* 0x000000014646a824 */ /* 0x000fe200078e0a03 */
[----:B------:R-:W-:Y:S01]  /*2c70*/  ISETP.GT.U32.AND P5, PT, R3, R80, PT ;  /* 0x000000500300720c */ /* 0x000fe20003fa4070 */
[----:B------:R-:W-:Y:S01]  /*2c80*/  IMAD.HI.U32 R46, R9, R82, RZ ;  /* 0x00000052092e7227 */ /* 0x000fe200078e00ff */
[----:B------:R-:W-:-:S02]  /*2c90*/  ISETP.GT.U32.AND P2, PT, R3, R76, PT ;  /* 0x0000004c0300720c */ /* 0x000fc40003f44070 */
[----:B------:R-:W-:Y:S01]  /*2ca0*/  IABS R84, R45 ;  /* 0x0000002d00547213 */ /* 0x000fe20000000000 */
[----:B------:R-:W-:Y:S01]  /*2cb0*/  @!P1 IMAD.MOV R50, RZ, RZ, -R50 ;  /* 0x000000ffff329224 */ /* 0x000fe200078e0a32 */
[C---:B------:R-:W-:Y:S01]  /*2cc0*/  ISETP.GT.U32.AND P1, PT, R3.reuse, R64, PT ;  /* 0x000000400300720c */ /* 0x040fe20003f24070 */
[----:B------:R-:W-:Y:S02]  /*2cd0*/  IMAD.MOV R46, RZ, RZ, -R46 ;  /* 0x000000ffff2e7224 */ /* 0x000fe400078e0a2e */
[--C-:B------:R-:W-:Y:S02]  /*2ce0*/  @!P4 IMAD.IADD R72, R72, 0x1, -R3.reuse ;  /* 0x000000014848c824 */ /* 0x100fe400078e0a03 */
[C---:B------:R-:W-:Y:S02]  /*2cf0*/  IMAD R82, R3.reuse, R46, R82 ;  /* 0x0000002e03527224 */ /* 0x040fe400078e0252 */
[----:B------:R-:W-:Y:S01]  /*2d00*/  @!P5 IMAD.IADD R80, R80, 0x1, -R3 ;  /* 0x000000015050d824 */ /* 0x000fe200078e0a03 */
[C---:B------:R-:W-:Y:S01]  /*2d10*/  ISETP.GT.U32.AND P4, PT, R3.reuse, R72, PT ;  /* 0x000000480300720c */ /* 0x040fe20003f84070 */
[----:B0-----:R-:W-:Y:S01]  /*2d20*/  IMAD.MOV R69, RZ, RZ, -R47 ;  /* 0x000000ffff457224 */ /* 0x001fe200078e0a2f */
[----:B------:R-:W-:Y:S01]  /*2d30*/  ISETP.GT.U32.AND P5, PT, R3, R82, PT ;  /* 0x000000520300720c */ /* 0x000fe20003fa4070 */
[----:B------:R-:W-:Y:S01]  /*2d40*/  @!P2 IMAD.IADD R76, R76, 0x1, -R3 ;  /* 0x000000014c4ca824 */ /* 0x000fe200078e0a03 */
[----:B------:R-:W-:Y:S01]  /*2d50*/  ISETP.GE.AND P2, PT, R63, RZ, PT ;  /* 0x000000ff3f00720c */ /* 0x000fe20003f46270 */
[----:B------:R-:W-:-:S04]  /*2d60*/  IMAD.HI.U32 R57, R9, R84, RZ ;  /* 0x0000005409397227 */ /* 0x000fc800078e00ff */
[----:B------:R-:W-:-:S04]  /*2d70*/  IMAD.HI.U32 R63, R9, R88, RZ ;  /* 0x00000058093f7227 */ /* 0x000fc800078e00ff */
[----:B------:R-:W-:Y:S01]  /*2d80*/  @!P1 IMAD.IADD R64, R64, 0x1, -R3 ;  /* 0x0000000140409824 */ /* 0x000fe200078e0a03 */
[----:B------:R-:W-:Y:S01]  /*2d90*/  ISETP.GE.AND P1, PT, R59, RZ, PT ;  /* 0x000000ff3b00720c */ /* 0x000fe20003f26270 */
[----:B------:R-:W-:Y:S01]  /*2da0*/  IMAD.MOV.U32 R46, RZ, RZ, RZ ;  /* 0x000000ffff2e7224 */ /* 0x000fe200078e00ff */
[C---:B------:R-:W-:Y:S01]  /*2db0*/  LOP3.LUT R59, R4.reuse, 0xc, RZ, 0xfc, !PT ;  /* 0x0000000c043b7812 */ /* 0x040fe200078efcff */
[----:B------:R-:W-:Y:S02]  /*2dc0*/  IMAD R69, R69, R98, RZ ;  /* 0x0000006245457224 */ /* 0x000fe400078e02ff */
[----:B------:R-:W-:Y:S01]  /*2dd0*/  IMAD.MOV R57, RZ, RZ, -R57 ;  /* 0x000000ffff397224 */ /* 0x000fe200078e0a39 */
[----:B------:R-:W-:Y:S01]  /*2de0*/  IABS R86, R59 ;  /* 0x0000003b00567213 */ /* 0x000fe20000000000 */
[----:B------:R-:W-:Y:S02]  /*2df0*/  IMAD.MOV R67, RZ, RZ, -R63 ;  /* 0x000000ffff437224 */ /* 0x000fe400078e0a3f */
[----:B------:R-:W-:Y:S01]  /*2e00*/  IMAD.HI.U32 R63, R47, R69, R46 ;  /* 0x000000452f3f7227 */ /* 0x000fe200078e002e */
[----:B------:R-:W-:-:S03]  /*2e10*/  LOP3.LUT R69, R4, 0x4, RZ, 0xfc, !PT ;  /* 0x0000000404457812 */ /* 0x000fc600078efcff */
[----:B------:R-:W-:Y:S01]  /*2e20*/  IMAD R46, R3, R57, R84 ;  /* 0x00000039032e7224 */ /* 0x000fe200078e0254 */
[----:B------:R-:W-:Y:S01]  /*2e30*/  IABS R92, R69 ;  /* 0x00000045005c7213 */ /* 0x000fe20000000000 */
[--C-:B------:R-:W-:Y:S01]  /*2e40*/  @!P4 IMAD.IADD R72, R72, 0x1, -R3.reuse ;  /* 0x000000014848c824 */ /* 0x100fe200078e0a03 */
[----:B------:R-:W-:Y:S01]  /*2e50*/  ISETP.GE.AND P4, PT, R61, RZ, PT ;  /* 0x000000ff3d00720c */ /* 0x000fe20003f86270 */
[----:B------:R-:W-:Y:S01]  /*2e60*/  @!P5 IMAD.IADD R82, R82, 0x1, -R3 ;  /* 0x000000015252d824 */ /* 0x000fe200078e0a03 */
[----:B------:R-:W-:Y:S01]  /*2e70*/  ISETP.GT.U32.AND P5, PT, R3, R46, PT ;  /* 0x0000002e0300720c */ /* 0x000fe20003fa4070 */
[----:B------:R-:W-:-:S04]  /*2e80*/  IMAD.HI.U32 R61, R9, R86, RZ ;  /* 0x00000056093d7227 */ /* 0x000fc800078e00ff */
[----:B------:R-:W-:Y:S02]  /*2e90*/  IMAD.MOV R61, RZ, RZ, -R61 ;  /* 0x000000ffff3d7224 */ /* 0x000fe400078e0a3d */
[----:B------:R-:W-:Y:S01]  /*2ea0*/  @!P0 IMAD.MOV R56, RZ, RZ, -R56 ;  /* 0x000000ffff388224 */ /* 0x000fe200078e0a38 */
[C---:B------:R-:W-:Y:S01]  /*2eb0*/  ISETP.GT.U32.AND P0, PT, R3.reuse, R76, PT ;  /* 0x0000004c0300720c */ /* 0x040fe20003f04070 */
[C---:B------:R-:W-:Y:S02]  /*2ec0*/  IMAD R84, R3.reuse, R61, R86 ;  /* 0x0000003d03547224 */ /* 0x040fe400078e0256 */
[C---:B------:R-:W-:Y:S01]  /*2ed0*/  IMAD R86, R3.reuse, R67, R88 ;  /* 0x0000004303567224 */ /* 0x040fe200078e0258 */
[----:B------:R-:W-:Y:S01]  /*2ee0*/  LOP3.LUT R67, R4, 0x6, RZ, 0xfc, !PT ;  /* 0x0000000604437812 */ /* 0x000fe200078efcff */
[----:B------:R-:W-:Y:S01]  /*2ef0*/  @!P5 IMAD.IADD R46, R46, 0x1, -R3 ;  /* 0x000000012e2ed824 */ /* 0x000fe200078e0a03 */
[C---:B------:R-:W-:Y:S01]  /*2f00*/  ISETP.GT.U32.AND P5, PT, R3.reuse, R84, PT ;  /* 0x000000540300720c */ /* 0x040fe20003fa4070 */
[----:B------:R-:W-:Y:S01]  /*2f10*/  @!P1 IMAD.MOV R60, RZ, RZ, -R60 ;  /* 0x000000ffff3c9224 */ /* 0x000fe200078e0a3c */
[C---:B------:R-:W-:Y:S01]  /*2f20*/  ISETP.GT.U32.AND P1, PT, R3.reuse, R80, PT ;  /* 0x000000500300720c */ /* 0x040fe20003f24070 */
[----:B------:R-:W-:Y:S01]  /*2f30*/  IMAD R88, R3, R65, R90 ;  /* 0x0000004103587224 */ /* 0x000fe200078e025a */
[----:B------:R-:W-:Y:S01]  /*2f40*/  IABS R90, R67 ;  /* 0x00000043005a7213 */ /* 0x000fe20000000000 */
[----:B------:R-:W-:Y:S01]  /*2f50*/  IMAD.HI.U32 R57, R9, R92, RZ ;  /* 0x0000005c09397227 */ /* 0x000fe200078e00ff */
[----:B------:R-:W-:-:S03]  /*2f60*/  IABS R65, R0 ;  /* 0x0000000000417213 */ /* 0x000fc60000000000 */
[----:B------:R-:W-:Y:S02]  /*2f70*/  @!P2 IMAD.MOV R64, RZ, RZ, -R64 ;  /* 0x000000ffff40a224 */ /* 0x000fe400078e0a40 */
[--C-:B------:R-:W-:Y:S01]  /*2f80*/  @!P0 IMAD.IADD R76, R76, 0x1, -R3.reuse ;  /* 0x000000014c4c8824 */ /* 0x100fe200078e0a03 */
[C---:B------:R-:W-:Y:S01]  /*2f90*/  ISETP.GT.U32.AND P0, PT, R3.reuse, R88, PT ;  /* 0x000000580300720c */ /* 0x040fe20003f04070 */
[----:B------:R-:W-:Y:S01]  /*2fa0*/  @!P5 IMAD.IADD R84, R84, 0x1, -R3 ;  /* 0x000000015454d824 */ /* 0x000fe200078e0a03 */
[C---:B------:R-:W-:Y:S01]  /*2fb0*/  ISETP.GT.U32.AND P5, PT, R3.reuse, R74, PT ;  /* 0x0000004a0300720c */ /* 0x040fe20003fa4070 */
[----:B------:R-:W-:Y:S02]  /*2fc0*/  IMAD.MOV R57, RZ, RZ, -R57 ;  /* 0x000000ffff397224 */ /* 0x000fe400078e0a39 */
[----:B------:R-:W-:Y:S01]  /*2fd0*/  @!P6 IMAD.MOV R54, RZ, RZ, -R54 ;  /* 0x000000ffff36e224 */ /* 0x000fe200078e0a36 */
[C---:B------:R-:W-:Y:S01]  /*2fe0*/  ISETP.GT.U32.AND P2, PT, R3.reuse, R84, PT ;  /* 0x000000540300720c */ /* 0x040fe20003f44070 */
[C---:B------:R-:W-:Y:S01]  /*2ff0*/  IMAD R92, R3.reuse, R57, R92 ;  /* 0x00000039035c7224 */ /* 0x040fe200078e025c */
[----:B------:R-:W-:Y:S01]  /*3000*/  ISETP.GT.U32.AND P6, PT, R3, R46, PT ;  /* 0x0000002e0300720c */ /* 0x000fe20003fc4070 */
[----:B------:R-:W-:-:S02]  /*3010*/  @!P1 IMAD.IADD R80, R80, 0x1, -R3 ;  /* 0x0000000150509824 */ /* 0x000fc400078e0a03 */
[----:B------:R-:W-:Y:S01]  /*3020*/  IMAD.HI.U32 R47, R9, R90, RZ ;  /* 0x0000005a092f7227 */ /* 0x000fe200078e00ff */
[----:B------:R-:W-:-:S03]  /*3030*/  ISETP.GT.U32.AND P1, PT, R3, R92, PT ;  /* 0x0000005c0300720c */ /* 0x000fc60003f24070 */
[----:B------:R-:W-:Y:S01]  /*3040*/  @!P5 IMAD.IADD R74, R74, 0x1, -R3 ;  /* 0x000000014a4ad824 */ /* 0x000fe200078e0a03 */
[----:B------:R-:W-:Y:S01]  /*3050*/  ISETP.GT.U32.AND P5, PT, R3, R86, PT ;  /* 0x000000560300720c */ /* 0x000fe20003fa4070 */
[----:B------:R-:W-:-:S04]  /*3060*/  IMAD.HI.U32 R61, R9, R94, RZ ;  /* 0x0000005e093d7227 */ /* 0x000fc800078e00ff */
[----:B------:R-:W-:-:S04]  /*3070*/  IMAD.HI.U32 R9, R9, R96, RZ ;  /* 0x0000006009097227 */ /* 0x000fc800078e00ff */
[--C-:B------:R-:W-:Y:S01]  /*3080*/  @!P2 IMAD.IADD R84, R84, 0x1, -R3.reuse ;  /* 0x000000015454a824 */ /* 0x100fe200078e0a03 */
[----:B------:R-:W-:Y:S01]  /*3090*/  ISETP.GE.AND P2, PT, R71, RZ, PT ;  /* 0x000000ff4700720c */ /* 0x000fe20003f46270 */
[----:B------:R-:W-:Y:S01]  /*30a0*/  @!P0 IMAD.IADD R88, R88, 0x1, -R3 ;  /* 0x0000000158588824 */ /* 0x000fe200078e0a03 */
[----:B------:R-:W-:Y:S01]  /*30b0*/  ISETP.GE.AND P0, PT, R73, RZ, PT ;  /* 0x000000ff4900720c */ /* 0x000fe20003f06270 */
[----:B------:R-:W-:Y:S02]  /*30c0*/  IMAD.MOV R9, RZ, RZ, -R9 ;  /* 0x000000ffff097224 */ /* 0x000fe400078e0a09 */
[----:B------:R-:W-:Y:S01]  /*30d0*/  @!P3 IMAD.MOV R58, RZ, RZ, -R58 ;  /* 0x000000ffff3ab224 */ /* 0x000fe200078e0a3a */
[C---:B------:R-:W-:Y:S01]  /*30e0*/  ISETP.GT.U32.AND P3, PT, R3.reuse, R78, PT ;  /* 0x0000004e0300720c */ /* 0x040fe20003f64070 */
[----:B------:R-:W-:Y:S01]  /*30f0*/  @!P4 IMAD.MOV R62, RZ, RZ, -R62 ;  /* 0x000000ffff3ec224 */ /* 0x000fe200078e0a3e */
[C---:B------:R-:W-:Y:S01]  /*3100*/  ISETP.GT.U32.AND P4, PT, R3.reuse, R82, PT ;  /* 0x000000520300720c */ /* 0x040fe20003f84070 */
[----:B------:R-:W-:Y:S01]  /*3110*/  IMAD R96, R3, R9, R96 ;  /* 0x0000000903607224 */ /* 0x000fe200078e0260 */
[----:B------:R-:W-:Y:S01]  /*3120*/  SHF.R.S32.HI R9, RZ, 0x1f, R200 ;  /* 0x0000001fff097819 */ /* 0x000fe200000114c8 */
[----:B------:R-:W-:-:S02]  /*3130*/  IMAD.MOV R47, RZ, RZ, -R47 ;  /* 0x000000ffff2f7224 */ /* 0x000fc400078e0a2f */
[----:B------:R-:W-:Y:S01]  /*3140*/  IMAD.HI.U32 R63, R63, R65, RZ ;  /* 0x000000413f3f7227 */ /* 0x000fe200078e00ff */
[----:B------:R-:W-:-:S03]  /*3150*/  LEA.HI R200, R9, R200, RZ, 0x7 ;  /* 0x000000c809c87211 */ /* 0x000fc600078f38ff */
[----:B------:R-:W-:Y:S01]  /*3160*/  IMAD.MOV R61, RZ, RZ, -R61 ;  /* 0x000000ffff3d7224 */ /* 0x000fe200078e0a3d */
[----:B------:R-:W-:Y:S01]  /*3170*/  SHF.R.S32.HI R200, RZ, 0x7, R200 ;  /* 0x00000007ffc87819 */ /* 0x000fe200000114c8 */
[--C-:B------:R-:W-:Y:S01]  /*3180*/  @!P6 IMAD.IADD R46, R46, 0x1, -R3.reuse ;  /* 0x000000012e2ee824 */ /* 0x100fe200078e0a03 */
[----:B------:R-:W-:Y:S01]  /*3190*/  ISETP.GT.U32.AND P6, PT, R3, R96, PT ;  /* 0x000000600300720c */ /* 0x000fe20003fc4070 */
[--C-:B------:R-:W-:Y:S02]  /*31a0*/  @!P5 IMAD.IADD R86, R86, 0x1, -R3.reuse ;  /* 0x000000015656d824 */ /* 0x100fe400078e0a03 */
[----:B------:R-:W-:Y:S01]  /*31b0*/  @!P1 IMAD.IADD R92, R92, 0x1, -R3 ;  /* 0x000000015c5c9824 */ /* 0x000fe200078e0a03 */
[----:B------:R-:W-:Y:S01]  /*31c0*/  ISETP.GE.AND P1, PT, R77, RZ, PT ;  /* 0x000000ff4d00720c */ /* 0x000fe20003f26270 */
[----:B------:R-:W-:Y:S02]  /*31d0*/  IMAD R90, R3, R47, R90 ;  /* 0x0000002f035a7224 */ /* 0x000fe400078e025a */
[----:B------:R-:W-:-:S02]  /*31e0*/  IMAD.MOV R63, RZ, RZ, -R63 ;  /* 0x000000ffff3f7224 */ /* 0x000fc400078e0a3f */
[C---:B------:R-:W-:Y:S02]  /*31f0*/  IMAD R94, R3.reuse, R61, R94 ;  /* 0x0000003d035e7224 */ /* 0x040fe400078e025e */
[----:B------:R-:W-:Y:S01]  /*3200*/  @!P2 IMAD.MOV R66, RZ, RZ, -R66 ;  /* 0x000000ffff42a224 */ /* 0x000fe200078e0a42 */
[C---:B------:R-:W-:Y:S01]  /*3210*/  ISETP.GT.U32.AND P2, PT, R3.reuse, R86, PT ;  /* 0x000000560300720c */ /* 0x040fe20003f44070 */
[----:B------:R-:W-:Y:S01]  /*3220*/  @!P0 IMAD.MOV R68, RZ, RZ, -R68 ;  /* 0x000000ffff448224 */ /* 0x000fe200078e0a44 */
[C---:B------:R-:W-:Y:S01]  /*3230*/  ISETP.GT.U32.AND P0, PT, R3.reuse, R88, PT ;  /* 0x000000580300720c */ /* 0x040fe20003f04070 */
[----:B------:R-:W-:Y:S02]  /*3240*/  IMAD R47, R98, R63, R65 ;  /* 0x0000003f622f7224 */ /* 0x000fe400078e0241 */
[--C-:B------:R-:W-:Y:S01]  /*3250*/  @!P3 IMAD.IADD R78, R78, 0x1, -R3.reuse ;  /* 0x000000014e4eb824 */ /* 0x100fe200078e0a03 */
[C---:B------:R-:W-:Y:S01]  /*3260*/  ISETP.GT.U32.AND P3, PT, R3.reuse, R90, PT ;  /* 0x0000005a0300720c */ /* 0x040fe20003f64070 */
[--C-:B------:R-:W-:Y:S01]  /*3270*/  @!P4 IMAD.IADD R82, R82, 0x1, -R3.reuse ;  /* 0x000000015252c824 */ /* 0x100fe200078e0a03 */
[----:B------:R-:W-:Y:S01]  /*3280*/  ISETP.GT.U32.AND P4, PT, R3, R94, PT ;  /* 0x0000005e0300720c */ /* 0x000fe20003f84070 */
[--C-:B------:R-:W-:Y:S01]  /*3290*/  @!P6 IMAD.IADD R96, R96, 0x1, -R3.reuse ;  /* 0x000000016060e824 */ /* 0x100fe200078e0a03 */
[----:B------:R-:W-:Y:S01]  /*32a0*/  ISETP.GT.U32.AND P5, PT, R98, R47, PT ;  /* 0x0000002f6200720c */ /* 0x000fe20003fa4070 */
[----:B------:R-:W-:Y:S01]  /*32b0*/  @!P1 IMAD.MOV R72, RZ, RZ, -R72 ;  /* 0x000000ffff489224 */ /* 0x000fe200078e0a48 */
[----:B------:R-:W-:Y:S01]  /*32c0*/  ISETP.GE.AND P6, PT, R81, RZ, PT ;  /* 0x000000ff5100720c */ /* 0x000fe20003fc6270 */
[--C-:B------:R-:W-:Y:S01]  /*32d0*/  @!P2 IMAD.IADD R86, R86, 0x1, -R3.reuse ;  /* 0x000000015656a824 */ /* 0x100fe200078e0a03 */
[----:B------:R-:W-:Y:S01]  /*32e0*/  ISETP.GT.U32.AND P1, PT, R3, R92, PT ;  /* 0x0000005c0300720c */ /* 0x000fe20003f24070 */
[--C-:B------:R-:W-:Y:S01]  /*32f0*/  @!P0 IMAD.IADD R88, R88, 0x1, -R3.reuse ;  /* 0x0000000158588824 */ /* 0x100fe200078e0a03 */
[----:B------:R-:W-:Y:S01]  /*3300*/  ISETP.GE.AND P2, PT, R51, RZ, PT ;  /* 0x000000ff3300720c */ /* 0x000fe20003f46270 */
[----:B------:R-:W-:Y:S01]  /*3310*/  IMAD R189, R189, R181, RZ ;  /* 0x000000b5bdbd7224 */ /* 0x000fe200078e02ff */
[----:B------:R-:W-:Y:S01]  /*3320*/  ISETP.GE.AND P0, PT, R53, RZ, PT ;  /* 0x000000ff3500720c */ /* 0x000fe20003f06270 */
[--C-:B------:R-:W-:Y:S01]  /*3330*/  @!P3 IMAD.IADD R90, R90, 0x1, -R3.reuse ;  /* 0x000000015a5ab824 */ /* 0x100fe200078e0a03 */
[----:B------:R-:W-:Y:S01]  /*3340*/  ISETP.GE.AND P3, PT, R75, RZ, PT ;  /* 0x000000ff4b00720c */ /* 0x000fe20003f66270 */
[----:B------:R-:W-:Y:S01]  /*3350*/  @!P4 IMAD.IADD R94, R94, 0x1, -R3 ;  /* 0x000000015e5ec824 */ /* 0x000fe200078e0a03 */
[----:B------:R-:W-:Y:S01]  /*3360*/  ISETP.GE.AND P4, PT, R79, RZ, PT ;  /* 0x000000ff4f00720c */ /* 0x000fe20003f86270 */
[----:B------:R-:W-:Y:S01]  /*3370*/  @!P5 IMAD.IADD R47, R47, 0x1, -R98 ;  /* 0x000000012f2fd824 */ /* 0x000fe200078e0a62 */
[----:B------:R-:W-:Y:S01]  /*3380*/  ISETP.GT.U32.AND P5, PT, R3, R96, PT ;  /* 0x000000600300720c */ /* 0x000fe20003fa4070 */
[----:B------:R-:W-:-:S02]  /*3390*/  @!P6 IMAD.MOV R76, RZ, RZ, -R76 ;  /* 0x000000ffff4ce224 */ /* 0x000fc400078e0a4c */
[--C-:B------:R-:W-:Y:S01]  /*33a0*/  @!P1 IMAD.IADD R92, R92, 0x1, -R3.reuse ;  /* 0x000000015c5c9824 */ /* 0x100fe200078e0a03 */
[----:B------:R-:W-:Y:S01]  /*33b0*/  ISETP.GT.U32.AND P6, PT, R98, R47, PT ;  /* 0x0000002f6200720c */ /* 0x000fe20003fc4070 */
[----:B------:R-:W-:Y:S01]  /*33c0*/  @!P2 IMAD.MOV R78, RZ, RZ, -R78 ;  /* 0x000000ffff4ea224 */ /* 0x000fe200078e0a4e */
[----:B------:R-:W-:Y:S01]  /*33d0*/  ISETP.GE.AND P1, PT, R45, RZ, PT ;  /* 0x000000ff2d00720c */ /* 0x000fe20003f26270 */
[----:B------:R-:W-:Y:S01]  /*33e0*/  @!P0 IMAD.MOV R80, RZ, RZ, -R80 ;  /* 0x000000ffff508224 */ /* 0x000fe200078e0a50 */
[----:B------:R-:W-:Y:S01]  /*33f0*/  ISETP.GE.AND P2, PT, R0, RZ, PT ;  /* 0x000000ff0000720c */ /* 0x000fe20003f46270 */
[----:B------:R-:W-:Y:S01]  /*3400*/  @!P3 IMAD.MOV R70, RZ, RZ, -R70 ;  /* 0x000000ffff46b224 */ /* 0x000fe200078e0a46 */
[----:B------:R-:W-:Y:S01]  /*3410*/  ISETP.NE.AND P0, PT, R48, RZ, PT ;  /* 0x000000ff3000720c */ /* 0x000fe20003f05270 */
[----:B------:R-:W-:Y:S01]  /*3420*/  @!P4 IMAD.MOV R74, RZ, RZ, -R74 ;  /* 0x000000ffff4ac224 */ /* 0x000fe200078e0a4a */
[C---:B------:R-:W-:Y:S01]  /*3430*/  ISETP.GT.U32.AND P3, PT, R3.reuse, R90, PT ;  /* 0x0000005a0300720c */ /* 0x040fe20003f64070 */
[----:B------:R-:W-:Y:S01]  /*3440*/  @!P5 IMAD.IADD R96, R96, 0x1, -R3 ;  /* 0x000000016060d824 */ /* 0x000fe200078e0a03 */
[----:B------:R-:W-:Y:S01]  /*3450*/  ISETP.GT.U32.AND P4, PT, R3, R94, PT ;  /* 0x0000005e0300720c */ /* 0x000fe20003f84070 */
[-C--:B------:R-:W-:Y:S01]  /*3460*/  IMAD R188, R188, R181.reuse, RZ ;  /* 0x000000b5bcbc7224 */ /* 0x080fe200078e02ff */
[----:B------:R-:W-:Y:S01]  /*3470*/  ISETP.GE.AND P5, PT, R83, RZ, PT ;  /* 0x000000ff5300720c */ /* 0x000fe20003fa6270 */
[----:B------:R-:W-:Y:S01]  /*3480*/  @!P6 IMAD.IADD R47, R47, 0x1, -R98 ;  /* 0x000000012f2fe824 */ /* 0x000fe200078e0a62 */
[----:B------:R-:W-:Y:S01]  /*3490*/  ISETP.GE.AND P6, PT, R67, RZ, PT ;  /* 0x000000ff4300720c */ /* 0x000fe20003fc6270 */
[----:B------:R-:W-:Y:S01]  /*34a0*/  @!P1 IMAD.MOV R46, RZ, RZ, -R46 ;  /* 0x000000ffff2e9224 */ /* 0x000fe200078e0a2e */
[----:B------:R-:W-:Y:S01]  /*34b0*/  ISETP.GE.AND P1, PT, R85, RZ, PT ;  /* 0x000000ff5500720c */ /* 0x000fe20003f26270 */
[----:B------:R-:W-:Y:S01]  /*34c0*/  @!P2 IMAD.MOV R47, RZ, RZ, -R47 ;  /* 0x000000ffff2fa224 */ /* 0x000fe200078e0a2f */
[----:B------:R-:W-:Y:S01]  /*34d0*/  ISETP.GE.AND P2, PT, R87, RZ, PT ;  /* 0x000000ff5700720c */ /* 0x000fe20003f46270 */
[----:B------:R-:W-:Y:S01]  /*34e0*/  IMAD R187, R187, R181, RZ ;  /* 0x000000b5bbbb7224 */ /* 0x000fe200078e02ff */
[----:B------:R-:W-:Y:S01]  /*34f0*/  @!P0 LOP3.LUT R47, RZ, R48, RZ, 0x33, !PT ;  /* 0x00000030ff2f8212 */ /* 0x000fe200078e33ff */
[--C-:B------:R-:W-:Y:S01]  /*3500*/  @!P3 IMAD.IADD R90, R90, 0x1, -R3.reuse ;  /* 0x000000015a5ab824 */ /* 0x100fe200078e0a03 */
[----:B------:R-:W-:Y:S01]  /*3510*/  ISETP.GE.AND P3, PT, R55, RZ, PT ;  /* 0x000000ff3700720c */ /* 0x000fe20003f66270 */
[----:B------:R-:W-:Y:S01]  /*3520*/  @!P4 IMAD.IADD R94, R94, 0x1, -R3 ;  /* 0x000000015e5ec824 */ /* 0x000fe200078e0a03 */
[----:B------:R-:W-:Y:S01]  /*3530*/  ISETP.GE.AND P4, PT, R59, RZ, PT ;  /* 0x000000ff3b00720c */ /* 0x000fe20003f86270 */
[----:B------:R-:W-:Y:S01]  /*3540*/  IMAD R47, R47, UR4, RZ ;  /* 0x000000042f2f7c24 */ /* 0x000fe2000f8e02ff */
[----:B------:R-:W-:Y:S01]  /*3550*/  ISETP.NE.AND P0, PT, R49, RZ, PT ;  /* 0x000000ff3100720c */ /* 0x000fe20003f05270 */
[----:B------:R-:W-:Y:S01]  /*3560*/  ULDC UR4, c[0x0][0x240] ;  /* 0x0000900000047ab9 */ /* 0x000fe20000000800 */
[----:B------:R-:W-:Y:S01]  /*3570*/  LOP3.LUT R3, RZ, R49, RZ, 0x33, !PT ;  /* 0x00000031ff037212 */ /* 0x000fe200078e33ff */
[----:B------:R-:W-:Y:S01]  /*3580*/  @!P1 IMAD.MOV R88, RZ, RZ, -R88 ;  /* 0x000000ffff589224 */ /* 0x000fe200078e0a58 */
[----:B------:R-:W-:Y:S01]  /*3590*/  LEA R204, P1, R47, UR10, 0x1 ;  /* 0x0000000a2fcc7c11 */ /* 0x000fe2000f8208ff */
[----:B------:R-:W-:Y:S01]  /*35a0*/  @!P6 IMAD.MOV R90, RZ, RZ, -R90 ;  /* 0x000000ffff5ae224 */ /* 0x000fe200078e0a5a */
[C---:B------:R-:W-:Y:S01]  /*35b0*/  SEL R5, R3.reuse, R5, !P0 ;  /* 0x0000000503057207 */ /* 0x040fe20004000000 */
[----:B------:R-:W-:Y:S01]  /*35c0*/  @!P5 IMAD.MOV R86, RZ, RZ, -R86 ;  /* 0x000000ffff56d224 */ /* 0x000fe200078e0a56 */
[----:B------:R-:W-:Y:S01]  /*35d0*/  SEL R13, R3, R13, !P0 ;  /* 0x0000000d030d7207 */ /* 0x000fe20004000000 */
[----:B------:R-:W-:Y:S01]  /*35e0*/  @!P3 IMAD.MOV R82, RZ, RZ, -R82 ;  /* 0x000000ffff52b224 */ /* 0x000fe200078e0a52 */
[----:B------:R-:W-:Y:S01]  /*35f0*/  LEA.HI.X.SX32 R205, R47, UR11, 0x1, P1 ;  /* 0x0000000b2fcd7c11 */ /* 0x000fe200088f0eff */
[----:B------:R-:W-:Y:S01]  /*3600*/  IMAD R5, R5, UR4, RZ ;  /* 0x0000000405057c24 */ /* 0x000fe2000f8e02ff */
[----:B------:R-:W-:Y:S01]  /*3610*/  ULDC.64 UR10, c[0x0][0x218] ;  /* 0x00008600000a7ab9 */ /* 0x000fe20000000a00 */
[----:B------:R-:W-:Y:S01]  /*3620*/  ISETP.GE.AND P3, PT, R4, RZ, PT ;  /* 0x000000ff0400720c */ /* 0x000fe20003f66270 */
[----:B------:R-:W-:Y:S01]  /*3630*/  @!P4 IMAD.MOV R84, RZ, RZ, -R84 ;  /* 0x000000ffff54c224 */ /* 0x000fe200078e0a54 */
[----:B------:R-:W-:Y:S01]  /*3640*/  SEL R18, R3, R18, !P0 ;  /* 0x0000001203127207 */ /* 0x000fe20004000000 */
[----:B------:R-:W-:Y:S01]  /*3650*/  IMAD R53, R13, UR4, RZ ;  /* 0x000000040d357c24 */ /* 0x000fe2000f8e02ff */
[----:B------:R-:W-:Y:S01]  /*3660*/  ISETP.GE.AND P4, PT, R69, RZ, PT ;  /* 0x000000ff4500720c */ /* 0x000fe20003f86270 */
[----:B------:R-:W-:Y:S01]  /*3670*/  @!P2 IMAD.MOV R94, RZ, RZ, -R94 ;  /* 0x000000ffff5ea224 */ /* 0x000fe200078e0a5e */
[----:B------:R-:W-:Y:S01]  /*3680*/  SEL R20, R3, R20, !P0 ;  /* 0x0000001403147207 */ /* 0x000fe20004000000 */
[----:B------:R-:W-:Y:S01]  /*3690*/  IMAD R63, R18, UR4, RZ ;  /* 0x00000004123f7c24 */ /* 0x000fe2000f8e02ff */
[----:B------:R-:W-:Y:S01]  /*36a0*/  LEA R4, P6, R5, UR10, 0x1 ;  /* 0x0000000a05047c11 */ /* 0x000fe2000f8c08ff */
[----:B------:R-:W-:Y:S01]  /*36b0*/  IMAD R186, R186, R181, RZ ;  /* 0x000000b5baba7224 */ /* 0x000fe200078e02ff */
[C---:B------:R-:W-:Y:S01]  /*36c0*/  SEL R19, R3.reuse, R19, !P0 ;  /* 0x0000001303137207 */ /* 0x040fe20004000000 */
[----:B------:R-:W-:Y:S01]  /*36d0*/  IMAD R67, R20, UR4, RZ ;  /* 0x0000000414437c24 */ /* 0x000fe2000f8e02ff */
[C---:B------:R-:W-:Y:S01]  /*36e0*/  SEL R8, R3.reuse, R8, !P0 ;  /* 0x0000000803087207 */ /* 0x040fe20004000000 */
[----:B------:R-:W-:Y:S01]  /*36f0*/  @!P3 IMAD.MOV R96, RZ, RZ, -R96 ;  /* 0x000000ffff60b224 */ /* 0x000fe200078e0a60 */
[----:B------:R-:W-:Y:S01]  /*3700*/  SEL R32, R3, R32, !P0 ;  /* 0x0000002003207207 */ /* 0x000fe20004000000 */
[----:B------:R-:W-:Y:S01]  /*3710*/  IMAD R65, R19, UR4, RZ ;  /* 0x0000000413417c24 */ /* 0x000fe2000f8e02ff */
[----:B------:R-:W-:Y:S01]  /*3720*/  LEA.HI.X.SX32 R5, R5, UR11, 0x1, P6 ;  /* 0x0000000b05057c11 */ /* 0x000fe2000b0f0eff */
[----:B------:R-:W-:Y:S01]  /*3730*/  IMAD R47, R8, UR4, RZ ;  /* 0x00000004082f7c24 */ /* 0x000fe2000f8e02ff */
[----:B------:R-:W-:Y:S01]  /*3740*/  SEL R27, R3, R27, !P0 ;  /* 0x0000001b031b7207 */ /* 0x000fe20004000000 */
[----:B------:R-:W-:Y:S01]  /*3750*/  IMAD R105, R32, UR4, RZ ;  /* 0x0000000420697c24 */ /* 0x000fe2000f8e02ff */
[----:B------:R-:W-:Y:S01]  /*3760*/  LEA R18, P6, R53, UR10, 0x1 ;  /* 0x0000000a35127c11 */ /* 0x000fe2000f8c08ff */
[----:B------:R-:W-:Y:S01]  /*3770*/  @!P4 IMAD.MOV R92, RZ, RZ, -R92 ;  /* 0x000000ffff5cc224 */ /* 0x000fe200078e0a5c */
[----:B------:R-:W-:Y:S01]  /*3780*/  SEL R10, R3, R10, !P0 ;  /* 0x0000000a030a7207 */ /* 0x000fe20004000000 */
[----:B------:R-:W-:Y:S01]  /*3790*/  IMAD R81, R27, UR4, RZ ;  /* 0x000000041b517c24 */ /* 0x000fe2000f8e02ff */
[----:B------:R-:W-:Y:S01]  /*37a0*/  SEL R33, R3, R33, !P0 ;  /* 0x0000002103217207 */ /* 0x000fe20004000000 */
[----:B------:R-:W-:Y:S01]  /*37b0*/  IMAD R185, R185, R181, RZ ;  /* 0x000000b5b9b97224 */ /* 0x000fe200078e02ff */
[C---:B------:R-:W-:Y:S01]  /*37c0*/  SEL R6, R3.reuse, R6, !P0 ;  /* 0x0000000603067207 */ /* 0x040fe20004000000 */
[----:B------:R-:W-:Y:S01]  /*37d0*/  IMAD R48, R10, UR4, RZ ;  /* 0x000000040a307c24 */ /* 0x000fe2000f8e02ff */
[----:B------:R-:W-:Y:S01]  /*37e0*/  SEL R46, R3, R46, !P0 ;  /* 0x0000002e032e7207 */ /* 0x000fe20004000000 */
[----:B------:R-:W-:Y:S01]  /*37f0*/  IMAD R107, R33, UR4, RZ ;  /* 0x00000004216b7c24 */ /* 0x000fe2000f8e02ff */
[----:B------:R-:W-:Y:S01]  /*3800*/  LEA.HI.X.SX32 R19, R53, UR11, 0x1, P6 ;  /* 0x0000000b35137c11 */ /* 0x000fe2000b0f0eff */
[----:B------:R-:W-:Y:S01]  /*3810*/  IMAD R9, R6, UR4, RZ ;  /* 0x0000000406097c24 */ /* 0x000fe2000f8e02ff */
[C---:B------:R-:W-:Y:S01]  /*3820*/  SEL R7, R3.reuse, R7, !P0 ;  /* 0x0000000703077207 */ /* 0x040fe20004000000 */
[----:B------:R-:W-:Y:S01]  /*3830*/  IMAD R165, R46, UR4, RZ ;  /* 0x000000042ea57c24 */ /* 0x000fe2000f8e02ff */
[C---:B------:R-:W-:Y:S01]  /*3840*/  SEL R11, R3.reuse, R11, !P0 ;  /* 0x0000000b030b7207 */ /* 0x040fe20004000000 */
[----:B------:R-:W-:Y:S01]  /*3850*/  IMAD R184, R184, R181, RZ ;  /* 0x000000b5b8b87224 */ /* 0x000fe200078e02ff */
[----:B------:R-:W-:Y:S01]  /*3860*/  SEL R12, R3, R12, !P0 ;  /* 0x0000000c030c7207 */ /* 0x000fe20004000000 */
[----:B------:R-:W-:Y:S01]  /*3870*/  IMAD R45, R7, UR4, RZ ;  /* 0x00000004072d7c24 */ /* 0x000fe2000f8e02ff */
[----:B------:R-:W-:Y:S01]  /*3880*/  SEL R34, R3, R34, !P0 ;  /* 0x0000002203227207 */ /* 0x000fe20004000000 */
[----:B------:R-:W-:Y:S01]  /*3890*/  IMAD R49, R11, UR4, RZ ;  /* 0x000000040b317c24 */ /* 0x000fe2000f8e02ff */
[----:B------:R-:W-:Y:S01]  /*38a0*/  LEA R32, P6, R67, UR10, 0x1 ;  /* 0x0000000a43207c11 */ /* 0x000fe2000f8c08ff */
[----:B------:R-:W-:Y:S01]  /*38b0*/  IMAD R51, R12, UR4, RZ ;  /* 0x000000040c337c24 */ /* 0x000fe2000f8e02ff */
[C---:B------:R-:W-:Y:S01]  /*38c0*/  SEL R14, R3.reuse, R14, !P0 ;  /* 0x0000000e030e7207 */ /* 0x040fe20004000000 */
[----:B------:R-:W-:Y:S01]  /*38d0*/  IMAD R109, R34, UR4, RZ ;  /* 0x00000004226d7c24 */ /* 0x000fe2000f8e02ff */
[----:B------:R-:W-:Y:S01]  /*38e0*/  SEL R16, R3, R16, !P0 ;  /* 0x0000001003107207 */ /* 0x000fe20004000000 */
[----:B------:R-:W-:Y:S01]  /*38f0*/  IMAD.SHL.U32 R181, R181, 0x80, RZ ;  /* 0x00000080b5b57824 */ /* 0x000fe200078e00ff */
[----:B------:R-:W-:Y:S01]  /*3900*/  LEA R10, P2, R47, UR10, 0x1 ;  /* 0x0000000a2f0a7c11 */ /* 0x000fe2000f8408ff */
[----:B------:R-:W-:Y:S01]  /*3910*/  IMAD R55, R14, UR4, RZ ;  /* 0x000000040e377c24 */ /* 0x000fe2000f8e02ff */
[----:B------:R-:W-:Y:S01]  /*3920*/  LEA.HI.X.SX32 R33, R67, UR11, 0x1, P6 ;  /* 0x0000000b43217c11 */ /* 0x000fe2000b0f0eff */
[----:B------:R-:W-:Y:S01]  /*3930*/  IMAD R59, R16, UR4, RZ ;  /* 0x00000004103b7c24 */ /* 0x000fe2000f8e02ff */
[----:B------:R-:W-:-:S02]  /*3940*/  SEL R15, R3, R15, !P0 ;  /* 0x0000000f030f7207 */ /* 0x000fc40004000000 */
[----:B------:R-:W-:Y:S02]  /*3950*/  SEL R41, R3, R41, !P0 ;  /* 0x0000002903297207 */ /* 0x000fe40004000000 */
[----:B------:R-:W-:Y:S01]  /*3960*/  LEA R46, P6, R81, UR10, 0x1 ;  /* 0x0000000a512e7c11 */ /* 0x000fe2000f8c08ff */
[----:B------:R-:W-:Y:S01]  /*3970*/  IMAD R57, R15, UR4, RZ ;  /* 0x000000040f397c24 */ /* 0x000fe2000f8e02ff */
[----:B------:R-:W-:Y:S01]  /*3980*/  SEL R17, R3, R17, !P0 ;  /* 0x0000001103117207 */ /* 0x000fe20004000000 */
[----:B------:R-:W-:Y:S01]  /*3990*/  IMAD R123, R41, UR4, RZ ;  /* 0x00000004297b7c24 */ /* 0x000fe2000f8e02ff */
[C---:B------:R-:W-:Y:S02]  /*39a0*/  SEL R21, R3.reuse, R21, !P0 ;  /* 0x0000001503157207 */ /* 0x040fe40004000000 */
[----:B------:R-:W-:Y:S01]  /*39b0*/  SEL R22, R3, R22, !P0 ;  /* 0x0000001603167207 */ /* 0x000fe20004000000 */
[----:B------:R-:W-:Y:S01]  /*39c0*/  IMAD R61, R17, UR4, RZ ;  /* 0x00000004113d7c24 */ /* 0x000fe2000f8e02ff */
[----:B------:R-:W-:Y:S01]  /*39d0*/  SEL R23, R3, R23, !P0 ;  /* 0x0000001703177207 */ /* 0x000fe20004000000 */
[----:B------:R-:W-:Y:S01]  /*39e0*/  IMAD R69, R21, UR4, RZ ;  /* 0x0000000415457c24 */ /* 0x000fe2000f8e02ff */
[C---:B------:R-:W-:Y:S01]  /*39f0*/  SEL R24, R3.reuse, R24, !P0 ;  /* 0x0000001803187207 */ /* 0x040fe20004000000 */
        /* <DEDUP_REMOVED lines=75> */
[----:B------:R-:W-:Y:S01]  /*3eb0*/  SEL R94, R3, R94, !P0 ;  /* 0x0000005e035e7207 */ /* 0x000fe20004000000 */
[----:B------:R-:W-:Y:S01]  /*3ec0*/  IMAD R90, R90, UR4, RZ ;  /* 0x000000045a5a7c24 */ /* 0x000fe2000f8e02ff */
[----:B------:R-:W-:Y:S01]  /*3ed0*/  LEA.HI.X.SX32 R11, R47, UR11, 0x1, P2 ;  /* 0x0000000b2f0b7c11 */ /* 0x000fe200090f0eff */
[----:B------:R-:W-:Y:S01]  /*3ee0*/  IMAD R92, R92, UR4, RZ ;  /* 0x000000045c5c7c24 */ /* 0x000fe2000f8e02ff */
[----:B------:R-:W-:Y:S01]  /*3ef0*/  SEL R3, R3, R96, !P0 ;  /* 0x0000006003037207 */ /* 0x000fe20004000000 */
[----:B------:R-:W-:Y:S01]  /*3f00*/  IMAD R94, R94, UR4, RZ ;  /* 0x000000045e5e7c24 */ /* 0x000fe2000f8e02ff */
[----:B------:R-:W-:-:S02]  /*3f10*/  LEA R6, P5, R9, UR10, 0x1 ;  /* 0x0000000a09067c11 */ /* 0x000fc4000f8a08ff */
[----:B------:R-:W-:Y:S01]  /*3f20*/  LEA.HI.X.SX32 R47, R81, UR11, 0x1, P6 ;  /* 0x0000000b512f7c11 */ /* 0x000fe2000b0f0eff */
[----:B------:R-:W-:Y:S01]  /*3f30*/  IMAD R3, R3, UR4, RZ ;  /* 0x0000000403037c24 */ /* 0x000fe2000f8e02ff */
[----:B------:R-:W-:Y:S02]  /*3f40*/  LEA R8, P3, R45, UR10, 0x1 ;  /* 0x0000000a2d087c11 */ /* 0x000fe4000f8608ff */
[----:B------:R-:W-:Y:S02]  /*3f50*/  LEA R14, P0, R49, UR10, 0x1 ;  /* 0x0000000a310e7c11 */ /* 0x000fe4000f8008ff */
[----:B------:R-:W-:Y:S02]  /*3f60*/  LEA R16, P4, R51, UR10, 0x1 ;  /* 0x0000000a33107c11 */ /* 0x000fe4000f8808ff */
[----:B------:R-:W-:Y:S02]  /*3f70*/  LEA R110, P6, R109, UR10, 0x1 ;  /* 0x0000000a6d6e7c11 */ /* 0x000fe4000f8c08ff */
[----:B------:R-:W-:-:S02]  /*3f80*/  LEA R12, P1, R48, UR10, 0x1 ;  /* 0x0000000a300c7c11 */ /* 0x000fc4000f8208ff */
[----:B------:R-:W-:Y:S02]  /*3f90*/  LEA.HI.X.SX32 R7, R9, UR11, 0x1, P5 ;  /* 0x0000000b09077c11 */ /* 0x000fe4000a8f0eff */
[----:B------:R-:W-:Y:S02]  /*3fa0*/  LEA.HI.X.SX32 R9, R45, UR11, 0x1, P3 ;  /* 0x0000000b2d097c11 */ /* 0x000fe400098f0eff */
[----:B------:R-:W-:Y:S02]  /*3fb0*/  LEA.HI.X.SX32 R15, R49, UR11, 0x1, P0 ;  /* 0x0000000b310f7c11 */ /* 0x000fe400080f0eff */
[----:B------:R-:W-:Y:S02]  /*3fc0*/  LEA.HI.X.SX32 R17, R51, UR11, 0x1, P4 ;  /* 0x0000000b33117c11 */ /* 0x000fe4000a0f0eff */
[----:B------:R-:W-:Y:S02]  /*3fd0*/  LEA.HI.X.SX32 R109, R109, UR11, 0x1, P6 ;  /* 0x0000000b6d6d7c11 */ /* 0x000fe4000b0f0eff */
[----:B------:R-:W-:-:S02]  /*3fe0*/  LEA R20, P5, R55, UR10, 0x1 ;  /* 0x0000000a37147c11 */ /* 0x000fc4000f8a08ff */
[----:B------:R-:W-:Y:S02]  /*3ff0*/  LEA R22, P3, R57, UR10, 0x1 ;  /* 0x0000000a39167c11 */ /* 0x000fe4000f8608ff */
[----:B------:R-:W-:Y:S02]  /*4000*/  LEA.HI.X.SX32 R13, R48, UR11, 0x1, P1 ;  /* 0x0000000b300d7c11 */ /* 0x000fe400088f0eff */
[----:B------:R-:W-:Y:S02]  /*4010*/  LEA R28, P0, R63, UR10, 0x1 ;  /* 0x0000000a3f1c7c11 */ /* 0x000fe4000f8008ff */
[----:B------:R-:W-:Y:S02]  /*4020*/  LEA R30, P4, R65, UR10, 0x1 ;  /* 0x0000000a411e7c11 */ /* 0x000fe4000f8808ff */
[----:B------:R-:W-:Y:S02]  /*4030*/  LEA R124, P6, R123, UR10, 0x1 ;  /* 0x0000000a7b7c7c11 */ /* 0x000fe4000f8c08ff */
[----:B------:R-:W-:-:S02]  /*4040*/  LEA R24, P2, R59, UR10, 0x1 ;  /* 0x0000000a3b187c11 */ /* 0x000fc4000f8408ff */
[----:B------:R-:W-:Y:S02]  /*4050*/  LEA R26, P1, R61, UR10, 0x1 ;  /* 0x0000000a3d1a7c11 */ /* 0x000fe4000f8208ff */
[----:B------:R-:W-:Y:S02]  /*4060*/  LEA.HI.X.SX32 R21, R55, UR11, 0x1, P5 ;  /* 0x0000000b37157c11 */ /* 0x000fe4000a8f0eff */
[----:B------:R-:W-:Y:S02]  /*4070*/  LEA.HI.X.SX32 R23, R57, UR11, 0x1, P3 ;  /* 0x0000000b39177c11 */ /* 0x000fe400098f0eff */
[----:B------:R-:W-:Y:S02]  /*4080*/  LEA.HI.X.SX32 R29, R63, UR11, 0x1, P0 ;  /* 0x0000000b3f1d7c11 */ /* 0x000fe400080f0eff */
[----:B------:R-:W-:Y:S02]  /*4090*/  LEA.HI.X.SX32 R31, R65, UR11, 0x1, P4 ;  /* 0x0000000b411f7c11 */ /* 0x000fe4000a0f0eff */
[----:B------:R-:W-:-:S02]  /*40a0*/  LEA.HI.X.SX32 R123, R123, UR11, 0x1, P6 ;  /* 0x0000000b7b7b7c11 */ /* 0x000fc4000b0f0eff */
[----:B------:R-:W-:Y:S02]  /*40b0*/  LEA R34, P5, R69, UR10, 0x1 ;  /* 0x0000000a45227c11 */ /* 0x000fe4000f8a08ff */
[----:B------:R-:W-:Y:S02]  /*40c0*/  LEA R36, P3, R71, UR10, 0x1 ;  /* 0x0000000a47247c11 */ /* 0x000fe4000f8608ff */
[----:B------:R-:W-:Y:S02]  /*40d0*/  LEA.HI.X.SX32 R25, R59, UR11, 0x1, P2 ;  /* 0x0000000b3b197c11 */ /* 0x000fe400090f0eff */
[----:B------:R-:W-:Y:S02]  /*40e0*/  LEA.HI.X.SX32 R27, R61, UR11, 0x1, P1 ;  /* 0x0000000b3d1b7c11 */ /* 0x000fe400088f0eff */
[----:B------:R-:W-:Y:S02]  /*40f0*/  LEA R42, P0, R77, UR10, 0x1 ;  /* 0x0000000a4d2a7c11 */ /* 0x000fe4000f8008ff */
[----:B------:R-:W-:-:S02]  /*4100*/  LEA R44, P4, R79, UR10, 0x1 ;  /* 0x0000000a4f2c7c11 */ /* 0x000fc4000f8808ff */
[----:B------:R-:W-:Y:S02]  /*4110*/  LEA R138, P6, R56, UR10, 0x1 ;  /* 0x0000000a388a7c11 */ /* 0x000fe4000f8c08ff */
[----:B------:R-:W-:Y:S02]  /*4120*/  LEA R38, P2, R73, UR10, 0x1 ;  /* 0x0000000a49267c11 */ /* 0x000fe4000f8408ff */
[----:B------:R-:W-:Y:S02]  /*4130*/  LEA R40, P1, R75, UR10, 0x1 ;  /* 0x0000000a4b287c11 */ /* 0x000fe4000f8208ff */
[----:B------:R-:W-:Y:S02]  /*4140*/  LEA.HI.X.SX32 R35, R69, UR11, 0x1, P5 ;  /* 0x0000000b45237c11 */ /* 0x000fe4000a8f0eff */
[----:B------:R-:W-:Y:S02]  /*4150*/  LEA.HI.X.SX32 R37, R71, UR11, 0x1, P3 ;  /* 0x0000000b47257c11 */ /* 0x000fe400098f0eff */
[----:B------:R-:W-:-:S02]  /*4160*/  LEA.HI.X.SX32 R43, R77, UR11, 0x1, P0 ;  /* 0x0000000b4d2b7c11 */ /* 0x000fc400080f0eff */
[----:B------:R-:W-:Y:S02]  /*4170*/  LEA.HI.X.SX32 R45, R79, UR11, 0x1, P4 ;  /* 0x0000000b4f2d7c11 */ /* 0x000fe4000a0f0eff */
[----:B------:R-:W-:Y:S02]  /*4180*/  LEA.HI.X.SX32 R137, R56, UR11, 0x1, P6 ;  /* 0x0000000b38897c11 */ /* 0x000fe4000b0f0eff */
[----:B------:R-:W-:Y:S02]  /*4190*/  CS2R R56, SRZ ;  /* 0x0000000000387805 */ /* 0x000fe4000001ff00 */
[----:B------:R-:W-:Y:S02]  /*41a0*/  LEA R48, P5, R83, UR10, 0x1 ;  /* 0x0000000a53307c11 */ /* 0x000fe4000f8a08ff */
[----:B------:R-:W-:Y:S02]  /*41b0*/  LEA R100, P3, R85, UR10, 0x1 ;  /* 0x0000000a55647c11 */ /* 0x000fe4000f8608ff */
[----:B------:R-:W-:-:S02]  /*41c0*/  LEA.HI.X.SX32 R39, R73, UR11, 0x1, P2 ;  /* 0x0000000b49277c11 */ /* 0x000fc400090f0eff */
[----:B------:R-:W-:Y:S02]  /*41d0*/  LEA.HI.X.SX32 R41, R75, UR11, 0x1, P1 ;  /* 0x0000000b4b297c11 */ /* 0x000fe400088f0eff */
        /* <DEDUP_REMOVED lines=13> */
[----:B------:R-:W-:Y:S02]  /*42b0*/  LEA.HI.X.SX32 R103, R103, UR11, 0x1, P1 ;  /* 0x0000000b67677c11 */ /* 0x000fe400088f0eff */
[----:B------:R-:W-:Y:S02]  /*42c0*/  LEA R120, P0, R119, UR10, 0x1 ;  /* 0x0000000a77787c11 */ /* 0x000fe4000f8008ff */
[----:B------:R-:W-:Y:S02]  /*42d0*/  LEA R122, P4, R121, UR10, 0x1 ;  /* 0x0000000a797a7c11 */ /* 0x000fe4000f8808ff */
[----:B------:R-:W-:-:S02]  /*42e0*/  LEA R166, P6, R165, UR10, 0x1 ;  /* 0x0000000aa5a67c11 */ /* 0x000fc4000f8c08ff */
[----:B------:R-:W-:Y:S02]  /*42f0*/  LEA R116, P2, R115, UR10, 0x1 ;  /* 0x0000000a73747c11 */ /* 0x000fe4000f8408ff */
[----:B------:R-:W-:Y:S02]  /*4300*/  LEA R118, P1, R117, UR10, 0x1 ;  /* 0x0000000a75767c11 */ /* 0x000fe4000f8208ff */
[----:B------:R-:W-:Y:S02]  /*4310*/  LEA.HI.X.SX32 R111, R111, UR11, 0x1, P5 ;  /* 0x0000000b6f6f7c11 */ /* 0x000fe4000a8f0eff */
[----:B------:R-:W-:Y:S02]  /*4320*/  LEA.HI.X.SX32 R113, R113, UR11, 0x1, P3 ;  /* 0x0000000b71717c11 */ /* 0x000fe400098f0eff */
[----:B------:R-:W-:Y:S02]  /*4330*/  LEA.HI.X.SX32 R119, R119, UR11, 0x1, P0 ;  /* 0x0000000b77777c11 */ /* 0x000fe400080f0eff */
[----:B------:R-:W-:-:S02]  /*4340*/  LEA.HI.X.SX32 R121, R121, UR11, 0x1, P4 ;  /* 0x0000000b79797c11 */ /* 0x000fc4000a0f0eff */
[----:B------:R-:W-:Y:S02]  /*4350*/  LEA.HI.X.SX32 R165, R165, UR11, 0x1, P6 ;  /* 0x0000000ba5a57c11 */ /* 0x000fe4000b0f0eff */
[----:B------:R-:W-:Y:S02]  /*4360*/  LEA R126, P5, R125, UR10, 0x1 ;  /* 0x0000000a7d7e7c11 */ /* 0x000fe4000f8a08ff */
[----:B------:R-:W-:Y:S02]  /*4370*/  LEA R128, P3, R127, UR10, 0x1 ;  /* 0x0000000a7f807c11 */ /* 0x000fe4000f8608ff */
[----:B------:R-:W-:Y:S02]  /*4380*/  LEA.HI.X.SX32 R115, R115, UR11, 0x1, P2 ;  /* 0x0000000b73737c11 */ /* 0x000fe400090f0eff */
[----:B------:R-:W-:Y:S02]  /*4390*/  LEA.HI.X.SX32 R117, R117, UR11, 0x1, P1 ;  /* 0x0000000b75757c11 */ /* 0x000fe400088f0eff */
[----:B------:R-:W-:-:S02]  /*43a0*/  LEA R134, P0, R52, UR10, 0x1 ;  /* 0x0000000a34867c11 */ /* 0x000fc4000f8008ff */
[----:B------:R-:W-:Y:S02]  /*43b0*/  LEA R136, P4, R54, UR10, 0x1 ;  /* 0x0000000a36887c11 */ /* 0x000fe4000f8808ff */
[----:B------:R-:W-:Y:S02]  /*43c0*/  LEA R180, P6, R3, UR10, 0x1 ;  /* 0x0000000a03b47c11 */ /* 0x000fe4000f8c08ff */
[----:B------:R-:W-:Y:S02]  /*43d0*/  LEA R130, P2, R129, UR10, 0x1 ;  /* 0x0000000a81827c11 */ /* 0x000fe4000f8408ff */
[----:B------:R-:W-:Y:S02]  /*43e0*/  LEA R132, P1, R50, UR10, 0x1 ;  /* 0x0000000a32847c11 */ /* 0x000fe4000f8208ff */
[----:B------:R-:W-:Y:S02]  /*43f0*/  LEA.HI.X.SX32 R125, R125, UR11, 0x1, P5 ;  /* 0x0000000b7d7d7c11 */ /* 0x000fe4000a8f0eff */
[----:B------:R-:W-:-:S02]  /*4400*/  LEA.HI.X.SX32 R127, R127, UR11, 0x1, P3 ;  /* 0x0000000b7f7f7c11 */ /* 0x000fc400098f0eff */
[----:B------:R-:W-:Y:S02]  /*4410*/  LEA.HI.X.SX32 R133, R52, UR11, 0x1, P0 ;  /* 0x0000000b34857c11 */ /* 0x000fe400080f0eff */
[----:B------:R-:W-:Y:S02]  /*4420*/  CS2R R52, SRZ ;  /* 0x0000000000347805 */ /* 0x000fe4000001ff00 */
[----:B------:R-:W-:Y:S02]  /*4430*/  LEA.HI.X.SX32 R135, R54, UR11, 0x1, P4 ;  /* 0x0000000b36877c11 */ /* 0x000fe4000a0f0eff */
[----:B------:R-:W-:Y:S02]  /*4440*/  CS2R R54, SRZ ;  /* 0x0000000000367805 */ /* 0x000fe4000001ff00 */
[----:B------:R-:W-:Y:S02]  /*4450*/  LEA.HI.X.SX32 R179, R3, UR11, 0x1, P6 ;  /* 0x0000000b03b37c11 */ /* 0x000fe4000b0f0eff */
[----:B------:R-:W-:-:S02]  /*4460*/  LEA R140, P5, R58, UR10, 0x1 ;  /* 0x0000000a3a8c7c11 */ /* 0x000fc4000f8a08ff */
[----:B------:R-:W-:Y:S02]  /*4470*/  LEA R142, P3, R60, UR10, 0x1 ;  /* 0x0000000a3c8e7c11 */ /* 0x000fe4000f8608ff */
[----:B------:R-:W-:Y:S02]  /*4480*/  LEA.HI.X.SX32 R129, R129, UR11, 0x1, P2 ;  /* 0x0000000b81817c11 */ /* 0x000fe400090f0eff */
[----:B------:R-:W-:Y:S02]  /*4490*/  LEA.HI.X.SX32 R131, R50, UR11, 0x1, P1 ;  /* 0x0000000b32837c11 */ /* 0x000fe400088f0eff */
[----:B------:R-:W-:Y:S02]  /*44a0*/  LEA R148, P0, R66, UR10, 0x1 ;  /* 0x0000000a42947c11 */ /* 0x000fe4000f8008ff */
[----:B------:R-:W-:Y:S02]  /*44b0*/  LEA R150, P4, R68, UR10, 0x1 ;  /* 0x0000000a44967c11 */ /* 0x000fe4000f8808ff */
[C---:B------:R-:W-:Y:S01]  /*44c0*/  LOP3.LUT R3, R183.reuse, 0x7f, RZ, 0xc0, !PT ;  /* 0x0000007fb7037812 */ /* 0x040fe200078ec0ff */
[----:B------:R-:W-:Y:S01]  /*44d0*/  IMAD.SHL.U32 R183, R183, 0x20, RZ ;  /* 0x00000020b7b77824 */ /* 0x000fe200078e00ff */
[----:B------:R-:W-:-:S02]  /*44e0*/  LEA R144, P2, R62, UR10, 0x1 ;  /* 0x0000000a3e907c11 */ /* 0x000fc4000f8408ff */
[----:B------:R-:W-:Y:S01]  /*44f0*/  LEA R146, P1, R64, UR10, 0x1 ;  /* 0x0000000a40927c11 */ /* 0x000fe2000f8208ff */
[----:B-1----:R-:W-:Y:S01]  /*4500*/  IMAD R3, R3, R182, RZ ;  /* 0x000000b603037224 */ /* 0x002fe200078e02ff */
[----:B------:R-:W-:Y:S02]  /*4510*/  LEA.HI.X.SX32 R139, R58, UR11, 0x1, P5 ;  /* 0x0000000b3a8b7c11 */ /* 0x000fe4000a8f0eff */
[----:B------:R-:W-:Y:S02]  /*4520*/  CS2R R58, SRZ ;  /* 0x00000000003a7805 */ /* 0x000fe4000001ff00 */
[----:B------:R-:W-:Y:S01]  /*4530*/  LEA.HI.X.SX32 R141, R60, UR11, 0x1, P3 ;  /* 0x0000000b3c8d7c11 */ /* 0x000fe200098f0eff */
[----:B------:R-:W-:Y:S01]  /*4540*/  IMAD.SHL.U32 R182, R182, 0x80, RZ ;  /* 0x00000080b6b67824 */ /* 0x000fe200078e00ff */
        /* <DEDUP_REMOVED lines=20> */
[----:B------:R-:W-:Y:S02]  /*4690*/  SHF.R.S32.HI R50, RZ, 0x1f, R3 ;  /* 0x0000001fff327819 */ /* 0x000fe40000011403 */
[----:B------:R-:W-:Y:S02]  /*46a0*/  LEA R172, P2, R88, UR10, 0x1 ;  /* 0x0000000a58ac7c11 */ /* 0x000fe4000f8408ff */
[----:B------:R-:W-:Y:S02]  /*46b0*/  LEA R174, P1, R90, UR10, 0x1 ;  /* 0x0000000a5aae7c11 */ /* 0x000fe4000f8208ff */
[----:B------:R-:W-:Y:S02]  /*46c0*/  LEA.HI.X.SX32 R167, R84, UR11, 0x1, P5 ;  /* 0x0000000b54a77c11 */ /* 0x000fe4000a8f0eff */
[----:B------:R-:W-:Y:S02]  /*46d0*/  CS2R R84, SRZ ;  /* 0x0000000000547805 */ /* 0x000fe4000001ff00 */
[----:B------:R-:W-:-:S02]  /*46e0*/  LEA.HI.X.SX32 R169, R86, UR11, 0x1, P3 ;  /* 0x0000000b56a97c11 */ /* 0x000fc400098f0eff */
[----:B------:R-:W-:Y:S02]  /*46f0*/  CS2R R86, SRZ ;  /* 0x0000000000567805 */ /* 0x000fe4000001ff00 */
[----:B------:R-:W-:Y:S02]  /*4700*/  LEA.HI.X.SX32 R175, R92, UR11, 0x1, P0 ;  /* 0x0000000b5caf7c11 */ /* 0x000fe400080f0eff */
[----:B------:R-:W-:Y:S02]  /*4710*/  CS2R R92, SRZ ;  /* 0x00000000005c7805 */ /* 0x000fe4000001ff00 */
[----:B------:R-:W-:Y:S02]  /*4720*/  LEA.HI.X.SX32 R177, R94, UR11, 0x1, P4 ;  /* 0x0000000b5eb17c11 */ /* 0x000fe4000a0f0eff */
[----:B------:R-:W-:Y:S02]  /*4730*/  CS2R R94, SRZ ;  /* 0x00000000005e7805 */ /* 0x000fe4000001ff00 */
[C---:B------:R-:W-:Y:S01]  /*4740*/  SHF.L.U64.HI R50, R3.reuse, 0x1, R50 ;  /* 0x0000000103327819 */ /* 0x040fe20000010232 */
[----:B------:R-:W-:Y:S01]  /*4750*/  IMAD.SHL.U32 R3, R3, 0x2, RZ ;  /* 0x0000000203037824 */ /* 0x000fe200078e00ff */
[----:B------:R-:W-:-:S02]  /*4760*/  LEA.HI.X.SX32 R171, R88, UR11, 0x1, P2 ;  /* 0x0000000b58ab7c11 */ /* 0x000fc400090f0eff */
[----:B------:R-:W-:-:S07]  /*4770*/  LEA.HI.X.SX32 R173, R90, UR11, 0x1, P1 ;  /* 0x0000000b5aad7c11 */ /* 0x000fce00088f0eff */
.L_x_2:
[----:B------:R-:W0:Y:S01]  /*4780*/  S2R R96, SR_TID.X ;  /* 0x0000000000607919 */ /* 0x000e220000002100 */
[----:B------:R-:W-:Y:S01]  /*4790*/  PRMT R238, RZ, 0x7610, R238 ;  /* 0x00007610ffee7816 */ /* 0x000fe200000000ee */
[----:B------:R-:W-:Y:S01]  /*47a0*/  IMAD.WIDE R60, R199, 0x2, R204 ;  /* 0x00000002c73c7825 */ /* 0x000fe200078e02cc */
[----:B------:R-:W-:Y:S02]  /*47b0*/  PRMT R239, RZ, 0x7610, R239 ;  /* 0x00007610ffef7816 */ /* 0x000fe400000000ef */
[----:B0-----:R-:W-:-:S04]  /*47c0*/  SHF.R.U32.HI R72, RZ, 0x5, R96 ;  /* 0x00000005ff487819 */ /* 0x001fc80000011660 */
[----:B------:R-:W-:-:S04]  /*47d0*/  SGXT.U32 R72, R72, 0x3 ;  /* 0x000000034848781a */ /* 0x000fc80000000000 */
[C---:B------:R-:W-:Y:S02]  /*47e0*/  LOP3.LUT R62, R72.reuse, 0x8, RZ, 0xfc, !PT ;  /* 0x00000008483e7812 */ /* 0x040fe400078efcff */
[----:B------:R-:W-:Y:S02]  /*47f0*/  LOP3.LUT R63, R72, 0x10, RZ, 0xfc, !PT ;  /* 0x00000010483f7812 */ /* 0x000fe400078efcff */
[----:B------:R-:W-:Y:S02]  /*4800*/  ISETP.GE.AND P4, PT, R62, UR7, PT ;  /* 0x000000073e007c0c */ /* 0x000fe4000bf86270 */
[----:B------:R-:W-:Y:S02]  /*4810*/  ISETP.GE.AND P5, PT, R63, UR7, PT ;  /* 0x000000073f007c0c */ /* 0x000fe4000bfa6270 */
[C---:B------:R-:W-:Y:S02]  /*4820*/  LOP3.LUT R62, R72.reuse, 0x18, RZ, 0xfc, !PT ;  /* 0x00000018483e7812 */ /* 0x040fe400078efcff */
[----:B------:R-:W-:-:S02]  /*4830*/  LOP3.LUT R63, R72, 0x20, RZ, 0xfc, !PT ;  /* 0x00000020483f7812 */ /* 0x000fc400078efcff */
[----:B------:R-:W-:Y:S02]  /*4840*/  ISETP.GE.AND P1, PT, R62, UR7, PT ;  /* 0x000000073e007c0c */ /* 0x000fe4000bf26270 */
[----:B------:R-:W-:Y:S01]  /*4850*/  ISETP.GE.AND P3, PT, R63, UR7, PT ;  /* 0x000000073f007c0c */ /* 0x000fe2000bf66270 */
[----:B------:R-:W-:Y:S01]  /*4860*/  IMAD.WIDE R62, R184, 0x2, R204 ;  /* 0x00000002b83e7825 */ /* 0x000fe200078e02cc */
[----:B------:R-:W-:-:S04]  /*4870*/  ISETP.GE.AND P0, PT, R72, UR7, PT ;  /* 0x0000000748007c0c */ /* 0x000fc8000bf06270 */
[----:B------:R-:W2:Y:S01]  /*4880*/  @!P4 LDG.E.U16 R238, desc[UR8][R62.64] ;  /* 0x000000083eeec981 */ /* 0x000ea2000c1e1500 */
[----:B------:R-:W-:Y:S01]  /*4890*/  LOP3.LUT R64, R72, 0x28, RZ, 0xfc, !PT ;  /* 0x0000002848407812 */ /* 0x000fe200078efcff */
[----:B------:R-:W-:Y:S01]  /*48a0*/  IMAD.WIDE R68, R185, 0x2, R204 ;  /* 0x00000002b9447825 */ /* 0x000fe200078e02cc */
[----:B------:R-:W-:-:S06]  /*48b0*/  PRMT R240, RZ, 0x7610, R240 ;  /* 0x00007610fff07816 */ /* 0x000fcc00000000f0 */
[----:B------:R0:W3:Y:S01]  /*48c0*/  @!P0 LDG.E.U16 R239, desc[UR8][R60.64] ;  /* 0x000000083cef8981 */ /* 0x0000e2000c1e1500 */
[----:B------:R-:W-:Y:S01]  /*48d0*/  ISETP.GE.AND P0, PT, R64, UR7, PT ;  /* 0x0000000740007c0c */ /* 0x000fe2000bf06270 */
[--C-:B------:R-:W-:Y:S01]  /*48e0*/  IMAD.WIDE R66, R188, 0x2, R204.reuse ;  /* 0x00000002bc427825 */ /* 0x100fe200078e02cc */
[C---:B------:R-:W-:Y:S01]  /*48f0*/  LOP3.LUT R65, R72.reuse, 0x30, RZ, 0xfc, !PT ;  /* 0x0000003048417812 */ /* 0x040fe200078efcff */
[----:B------:R1:W4:Y:S01]  /*4900*/  @!P5 LDG.E.U16 R240, desc[UR8][R68.64] ;  /* 0x0000000844f0d981 */ /* 0x000322000c1e1500 */
[----:B------:R-:W-:Y:S01]  /*4910*/  LOP3.LUT R64, R72, 0x40, RZ, 0xfc, !PT ;  /* 0x0000004048407812 */ /* 0x000fe200078efcff */
[----:B------:R-:W-:Y:S01]  /*4920*/  IMAD.WIDE R70, R186, 0x2, R204 ;  /* 0x00000002ba467825 */ /* 0x000fe200078e02cc */
[----:B------:R-:W-:Y:S02]  /*4930*/  ISETP.GE.AND P2, PT, R65, UR7, PT ;  /* 0x0000000741007c0c */ /* 0x000fe4000bf46270 */
[----:B0-----:R-:W-:Y:S02]  /*4940*/  LOP3.LUT R60, R72, 0x38, RZ, 0xfc, !PT ;  /* 0x00000038483c7812 */ /* 0x001fe400078efcff */
[----:B------:R-:W-:-:S02]  /*4950*/  PRMT R252, RZ, 0x7610, R252 ;  /* 0x00007610fffc7816 */ /* 0x000fc400000000fc */
[----:B------:R-:W-:Y:S02]  /*4960*/  ISETP.GE.AND P6, PT, R60, UR7, PT ;  /* 0x000000073c007c0c */ /* 0x000fe4000bfc6270 */
[----:B------:R-:W-:Y:S02]  /*4970*/  PRMT R60, RZ, 0x7610, R60 ;  /* 0x00007610ff3c7816 */ /* 0x000fe4000000003c */
[----:B------:R-:W-:Y:S01]  /*4980*/  ISETP.GE.AND P5, PT, R64, UR7, PT ;  /* 0x0000000740007c0c */ /* 0x000fe2000bfa6270 */
[----:B------:R-:W-:Y:S01]  /*4990*/  IMAD.WIDE R64, R187, 0x2, R204 ;  /* 0x00000002bb407825 */ /* 0x000fe200078e02cc */
[----:B------:R-:W-:Y:S02]  /*49a0*/  PRMT R61, RZ, 0x7610, R61 ;  /* 0x00007610ff3d7816 */ /* 0x000fe4000000003d */
[----:B------:R-:W5:Y:S04]  /*49b0*/  @!P0 LDG.E.U16 R60, desc[UR8][R66.64] ;  /* 0x00000008423c8981 */ /* 0x000f68000c1e1500 */
[----:B------:R0:W5:Y:S04]  /*49c0*/  @!P3 LDG.E.U16 R252, desc[UR8][R64.64] ;  /* 0x0000000840fcb981 */ /* 0x000168000c1e1500 */
[----:B------:R0:W5:Y:S01]  /*49d0*/  @!P1 LDG.E.U16 R61, desc[UR8][R70.64] ;  /* 0x00000008463d9981 */ /* 0x000162000c1e1500 */
[----:B------:R-:W-:Y:S01]  /*49e0*/  PRMT R241, RZ, 0x7610, R241 ;  /* 0x00007610fff17816 */ /* 0x000fe200000000f1 */
[----:B-1----:R-:W-:Y:S01]  /*49f0*/  IMAD.WIDE R68, R190, 0x2, R204 ;  /* 0x00000002be447825 */ /* 0x002fe200078e02cc */
[----:B------:R-:W-:-:S02]  /*4a00*/  LOP3.LUT R62, R72, 0x58, RZ, 0xfc, !PT ;  /* 0x00000058483e7812 */ /* 0x000fc400078efcff */
[----:B0-----:R-:W-:Y:S02]  /*4a10*/  LOP3.LUT R64, R72, 0x70, RZ, 0xfc, !PT ;  /* 0x0000007048407812 */ /* 0x001fe400078efcff */
[----:B------:R-:W5:Y:S01]  /*4a20*/  @!P6 LDG.E.U16 R241, desc[UR8][R68.64] ;  /* 0x0000000844f1e981 */ /* 0x000f62000c1e1500 */
[----:B------:R-:W-:Y:S02]  /*4a30*/  ISETP.GE.AND P3, PT, R62, UR7, PT ;  /* 0x000000073e007c0c */ /* 0x000fe4000bf66270 */
[----:B------:R-:W-:Y:S01]  /*4a40*/  LOP3.LUT R70, R72, 0x60, RZ, 0xfc, !PT ;  /* 0x0000006048467812 */ /* 0x000fe200078efcff */
[----:B------:R-:W-:Y:S01]  /*4a50*/  IMAD.WIDE R62, R189, 0x2, R204 ;  /* 0x00000002bd3e7825 */ /* 0x000fe200078e02cc */
[----:B------:R-:W-:Y:S02]  /*4a60*/  PRMT R202, RZ, 0x7610, R202 ;  /* 0x00007610ffca7816 */ /* 0x000fe400000000ca */
[----:B------:R-:W-:Y:S01]  /*4a70*/  ISETP.GE.AND P6, PT, R64, UR7, PT ;  /* 0x0000000740007c0c */ /* 0x000fe2000bfc6270 */
[----:B------:R-:W-:Y:S01]  /*4a80*/  IMAD.WIDE R64, R191, 0x2, R204 ;  /* 0x00000002bf407825 */ /* 0x000fe200078e02cc */
[----:B------:R-:W-:-:S02]  /*4a90*/  PRMT R242, RZ, 0x7610, R242 ;  /* 0x00007610fff27816 */ /* 0x000fc400000000f2 */
[----:B------:R-:W-:Y:S01]  /*4aa0*/  ISETP.GE.AND P0, PT, R70, UR7, PT ;  /* 0x0000000746007c0c */ /* 0x000fe2000bf06270 */
[----:B------:R0:W5:Y:S01]  /*4ab0*/  @!P2 LDG.E.U16 R202, desc[UR8][R62.64] ;  /* 0x000000083ecaa981 */ /* 0x000162000c1e1500 */
[C---:B------:R-:W-:Y:S02]  /*4ac0*/  LOP3.LUT R73, R72.reuse, 0x48, RZ, 0xfc, !PT ;  /* 0x0000004848497812 */ /* 0x040fe400078efcff */
[C---:B------:R-:W-:Y:S01]  /*4ad0*/  LOP3.LUT R74, R72.reuse, 0x50, RZ, 0xfc, !PT ;  /* 0x00000050484a7812 */ /* 0x040fe200078efcff */
[----:B------:R1:W5:Y:S01]  /*4ae0*/  @!P5 LDG.E.U16 R242, desc[UR8][R64.64] ;  /* 0x0000000840f2d981 */ /* 0x000362000c1e1500 */
[C---:B------:R-:W-:Y:S02]  /*4af0*/  LOP3.LUT R71, R72.reuse, 0x68, RZ, 0xfc, !PT ;  /* 0x0000006848477812 */ /* 0x040fe400078efcff */
[----:B------:R-:W-:Y:S02]  /*4b00*/  LOP3.LUT R70, R72, 0x78, RZ, 0xfc, !PT ;  /* 0x0000007848467812 */ /* 0x000fe400078efcff */
[----:B------:R-:W-:-:S02]  /*4b10*/  ISETP.GE.AND P1, PT, R73, UR7, PT ;  /* 0x0000000749007c0c */ /* 0x000fc4000bf26270 */
[----:B------:R-:W-:Y:S02]  /*4b20*/  ISETP.GE.AND P4, PT, R74, UR7, PT ;  /* 0x000000074a007c0c */ /* 0x000fe4000bf86270 */
[----:B------:R-:W-:Y:S02]  /*4b30*/  ISETP.GE.AND P2, PT, R71, UR7, PT ;  /* 0x0000000747007c0c */ /* 0x000fe4000bf46270 */
[----:B------:R-:W-:Y:S01]  /*4b40*/  ISETP.GE.AND P5, PT, R70, UR7, PT ;  /* 0x0000000746007c0c */ /* 0x000fe2000bfa6270 */
[----:B------:R-:W-:Y:S01]  /*4b50*/  IMAD.WIDE R66, R192, 0x2, R204 ;  /* 0x00000002c0427825 */ /* 0x000fe200078e02cc */
[----:B------:R-:W-:Y:S02]  /*4b60*/  PRMT R243, RZ, 0x7610, R243 ;  /* 0x00007610fff37816 */ /* 0x000fe400000000f3 */
[----:B------:R-:W-:Y:S01]  /*4b70*/  PRMT R244, RZ, 0x7610, R244 ;  /* 0x00007610fff47816 */ /* 0x000fe200000000f4 */
[----:B------:R-:W-:Y:S01]  /*4b80*/  IMAD.WIDE R72, R193, 0x2, R204 ;  /* 0x00000002c1487825 */ /* 0x000fe200078e02cc */
[----:B------:R-:W-:-:S02]  /*4b90*/  PRMT R245, RZ, 0x7610, R245 ;  /* 0x00007610fff57816 */ /* 0x000fc400000000f5 */
[----:B------:R-:W-:Y:S01]  /*4ba0*/  PRMT R246, RZ, 0x7610, R246 ;  /* 0x00007610fff67816 */ /* 0x000fe200000000f6 */
[----:B------:R-:W-:Y:S01]  /*4bb0*/  IMAD.WIDE R74, R194, 0x2, R204 ;  /* 0x00000002c24a7825 */ /* 0x000fe200078e02cc */
[----:B------:R-:W-:Y:S01]  /*4bc0*/  PRMT R247, RZ, 0x7610, R247 ;  /* 0x00007610fff77816 */ /* 0x000fe200000000f7 */
[----:B------:R-:W5:Y:S01]  /*4bd0*/  @!P1 LDG.E.U16 R243, desc[UR8][R66.64] ;  /* 0x0000000842f39981 */ /* 0x000f62000c1e1500 */
[----:B------:R-:W-:Y:S01]  /*4be0*/  PRMT R248, RZ, 0x7610, R248 ;  /* 0x00007610fff87816 */ /* 0x000fe200000000f8 */
[----:B0-----:R-:W-:Y:S01]  /*4bf0*/  IMAD.WIDE R62, R195, 0x2, R204 ;  /* 0x00000002c33e7825 */ /* 0x001fe200078e02cc */
[----:B------:R-:W-:Y:S01]  /*4c00*/  PRMT R249, RZ, 0x7610, R249 ;  /* 0x00007610fff97816 */ /* 0x000fe200000000f9 */
[----:B------:R0:W5:Y:S02]  /*4c10*/  @!P4 LDG.E.U16 R244, desc[UR8][R72.64] ;  /* 0x0000000848f4c981 */ /* 0x000164000c1e1500 */
[--C-:B-1----:R-:W-:Y:S02]  /*4c20*/  IMAD.WIDE R64, R196, 0x2, R204.reuse ;  /* 0x00000002c4407825 */ /* 0x102fe400078e02cc */
[----:B------:R1:W5:Y:S02]  /*4c30*/  @!P3 LDG.E.U16 R245, desc[UR8][R74.64] ;  /* 0x000000084af5b981 */ /* 0x000364000c1e1500 */
[----:B------:R-:W-:-:S02]  /*4c40*/  IMAD.WIDE R68, R197, 0x2, R204 ;  /* 0x00000002c5447825 */ /* 0x000fc400078e02cc */
[----:B------:R-:W5:Y:S02]  /*4c50*/  @!P0 LDG.E.U16 R246, desc[UR8][R62.64] ;  /* 0x000000083ef68981 */ /* 0x000f64000c1e1500 */
[----:B------:R-:W-:Y:S02]  /*4c60*/  IMAD.WIDE R70, R198, 0x2, R204 ;  /* 0x00000002c6467825 */ /* 0x000fe400078e02cc */
[----:B------:R1:W5:Y:S04]  /*4c70*/  @!P2 LDG.E.U16 R247, desc[UR8][R64.64] ;  /* 0x0000000840f7a981 */ /* 0x000368000c1e1500 */
[----:B------:R-:W5:Y:S04]  /*4c80*/  @!P6 LDG.E.U16 R248, desc[UR8][R68.64] ;  /* 0x0000000844f8e981 */ /* 0x000f68000c1e1500 */
[----:B------:R1:W5:Y:S01]  /*4c90*/  @!P5 LDG.E.U16 R249, desc[UR8][R70.64] ;  /* 0x0000000846f9d981 */ /* 0x000362000c1e1500 */
[----:B------:R-:W-:-:S02]  /*4ca0*/  LOP3.LUT R250, R96, 0x7f, RZ, 0xc0, !PT ;  /* 0x0000007f60fa7812 */ /* 0x000fc400078ec0ff */
[-C--:B------:R-:W-:Y:S02]  /*4cb0*/  IADD3 RZ, P0, R106, R3.reuse, RZ ;  /* 0x000000036aff7210 */ /* 0x080fe40007f1e0ff */
[----:B------:R-:W-:Y:S02]  /*4cc0*/  ISETP.GE.AND P1, PT, R250, UR7, PT ;  /* 0x00000007fa007c0c */ /* 0x000fe4000bf26270 */
[-C--:B------:R-:W-:Y:S01]  /*4cd0*/  IADD3 RZ, P2, R108, R3.reuse, RZ ;  /* 0x000000036cff7210 */ /* 0x080fe20007f5e0ff */
[--C-:B0-----:R-:W-:Y:S01]  /*4ce0*/  IMAD.X R73, R105, 0x1, R50.reuse, P0 ;  /* 0x0000000169497824 */ /* 0x101fe200000e0632 */
[-C--:B------:R-:W-:Y:S02]  /*4cf0*/  IADD3 RZ, P3, R104, R3.reuse, RZ ;  /* 0x0000000368ff7210 */ /* 0x080fe40007f7e0ff */
[-C--:B------:R-:W-:Y:S01]  /*4d00*/  IADD3 RZ, P0, R100, R3.reuse, RZ ;  /* 0x0000000364ff7210 */ /* 0x080fe20007f1e0ff */
[----:B-1----:R-:W-:Y:S01]  /*4d10*/  IMAD.X R75, R107, 0x1, R50, P2 ;  /* 0x000000016b4b7824 */ /* 0x002fe200010e0632 */
[----:B------:R-:W-:Y:S01]  /*4d20*/  PRMT R206, RZ, 0x7610, R206 ;  /* 0x00007610ffce7816 */ /* 0x000fe200000000ce */
[----:B------:R-:W-:Y:S01]  /*4d30*/  IMAD.IADD R64, R104, 0x1, R3 ;  /* 0x0000000168407824 */ /* 0x000fe200078e0203 */
[-C--:B------:R-:W-:Y:S01]  /*4d40*/  IADD3 RZ, P2, R102, R3.reuse, RZ ;  /* 0x0000000366ff7210 */ /* 0x080fe20007f5e0ff */
[--C-:B------:R-:W-:Y:S01]  /*4d50*/  IMAD.X R65, R103, 0x1, R50.reuse, P3 ;  /* 0x0000000167417824 */ /* 0x100fe200018e0632 */
[----:B------:R-:W-:Y:S01]  /*4d60*/  BAR.SYNC.DEFER_BLOCKING 0x0 ;  /* 0x0000000000007b1d */ /* 0x000fe20000010000 */
[----:B------:R-:W-:Y:S01]  /*4d70*/  IMAD.X R63, R51, 0x1, R50, P0 ;  /* 0x00000001333f7824 */ /* 0x000fe200000e0632 */
[----:B------:R-:W-:-:S02]  /*4d80*/  IADD3 RZ, P3, R48, R3, RZ ;  /* 0x0000000330ff7210 */ /* 0x000fc40007f7e0ff */
[-C--:B------:R-:W-:Y:S01]  /*4d90*/  IADD3 RZ, P0, R44, R3.reuse, RZ ;  /* 0x000000032cff7210 */ /* 0x080fe20007f1e0ff */
[--C-:B------:R-:W-:Y:S01]  /*4da0*/  IMAD.IADD R74, R108, 0x1, R3.reuse ;  /* 0x000000016c4a7824 */ /* 0x100fe200078e0203 */
[----:B------:R-:W-:Y:S01]  /*4db0*/  PRMT R66, RZ, 0x7610, R66 ;  /* 0x00007610ff427816 */ /* 0x000fe20000000042 */
[--C-:B------:R-:W-:Y:S01]  /*4dc0*/  IMAD.IADD R72, R106, 0x1, R3.reuse ;  /* 0x000000016a487824 */ /* 0x100fe200078e0203 */
[----:B------:R-:W-:Y:S01]  /*4dd0*/  PRMT R222, RZ, 0x7610, R222 ;  /* 0x00007610ffde7816 */ /* 0x000fe200000000de */
[----:B------:R-:W-:Y:S01]  /*4de0*/  IMAD.IADD R62, R100, 0x1, R3 ;  /* 0x00000001643e7824 */ /* 0x000fe200078e0203 */
[----:B------:R-:W-:Y:S01]  /*4df0*/  PRMT R81, RZ, 0x7610, R81 ;  /* 0x00007610ff517816 */ /* 0x000fe20000000051 */
[--C-:B------:R-:W-:Y:S01]  /*4e00*/  IMAD.X R71, R101, 0x1, R50.reuse, P2 ;  /* 0x0000000165477824 */ /* 0x100fe200010e0632 */
[----:B------:R-:W-:Y:S01]  /*4e10*/  PRMT R221, RZ, 0x7610, R221 ;  /* 0x00007610ffdd7816 */ /* 0x000fe200000000dd */
[--C-:B------:R-:W-:Y:S01]  /*4e20*/  IMAD.IADD R68, R48, 0x1, R3.reuse ;  /* 0x0000000130447824 */ /* 0x100fe200078e0203 */
[-C--:B------:R-:W-:Y:S01]  /*4e30*/  IADD3 RZ, P2, R46, R3.reuse, RZ ;  /* 0x000000032eff7210 */ /* 0x080fe20007f5e0ff */
[----:B------:R-:W-:Y:S01]  /*4e40*/  IMAD.X R69, R49, 0x1, R50, P3 ;  /* 0x0000000131457824 */ /* 0x000fe200018e0632 */
[----:B------:R-:W-:Y:S01]  /*4e50*/  IADD3 RZ, P3, R42, R3, RZ ;  /* 0x000000032aff7210 */ /* 0x000fe20007f7e0ff */
[----:B------:R-:W-:Y:S01]  /*4e60*/  IMAD.IADD R70, R102, 0x1, R3 ;  /* 0x0000000166467824 */ /* 0x000fe200078e0203 */
[----:B------:R-:W-:Y:S01]  /*4e70*/  PRMT R76, RZ, 0x7610, R76 ;  /* 0x00007610ff4c7816 */ /* 0x000fe2000000004c */
[----:B------:R0:W5:Y:S01]  /*4e80*/  @!P1 LDG.E.U16 R206, desc[UR8][R64.64] ;  /* 0x0000000840ce9981 */ /* 0x000162000c1e1500 */
[----:B------:R-:W-:-:S03]  /*4e90*/  PRMT R235, RZ, 0x7610, R235 ;  /* 0x00007610ffeb7816 */ /* 0x000fc600000000eb */
[----:B------:R1:W5:Y:S04]  /*4ea0*/  @!P1 LDG.E.U16 R66, desc[UR8][R74.64] ;  /* 0x000000084a429981 */ /* 0x000368000c1e1500 */
[----:B------:R1:W5:Y:S01]  /*4eb0*/  @!P1 LDG.E.U16 R222, desc[UR8][R72.64] ;  /* 0x0000000848de9981 */ /* 0x000362000c1e1500 */
[----:B0-----:R-:W-:Y:S01]  /*4ec0*/  IMAD.X R65, R45, 0x1, R50, P0 ;  /* 0x000000012d417824 */ /* 0x001fe200000e0632 */
[----:B------:R-:W-:Y:S02]  /*4ed0*/  IADD3 RZ, P0, R38, R3, RZ ;  /* 0x0000000326ff7210 */ /* 0x000fe40007f1e0ff */
[----:B------:R0:W5:Y:S01]  /*4ee0*/  @!P1 LDG.E.U16 R81, desc[UR8][R62.64] ;  /* 0x000000083e519981 */ /* 0x000162000c1e1500 */
[----:B------:R-:W-:Y:S01]  /*4ef0*/  IMAD.IADD R64, R44, 0x1, R3 ;  /* 0x000000012c407824 */ /* 0x000fe200078e0203 */
[----:B-1----:R-:W-:-:S02]  /*4f00*/  PRMT R75, RZ, 0x7610, R75 ;  /* 0x00007610ff4b7816 */ /* 0x002fc4000000004b */
[----:B------:R1:W5:Y:S01]  /*4f10*/  @!P1 LDG.E.U16 R221, desc[UR8][R68.64] ;  /* 0x0000000844dd9981 */ /* 0x000362000c1e1500 */
[--C-:B------:R-:W-:Y:S01]  /*4f20*/  IMAD.X R73, R47, 0x1, R50.reuse, P2 ;  /* 0x000000012f497824 */ /* 0x100fe200010e0632 */
[-C--:B------:R-:W-:Y:S02]  /*4f30*/  IADD3 RZ, P2, R40, R3.reuse, RZ ;  /* 0x0000000328ff7210 */ /* 0x080fe40007f5e0ff */
[----:B------:R1:W5:Y:S01]  /*4f40*/  @!P1 LDG.E.U16 R76, desc[UR8][R70.64] ;  /* 0x00000008464c9981 */ /* 0x000362000c1e1500 */
[--C-:B0-----:R-:W-:Y:S02]  /*4f50*/  IMAD.IADD R62, R42, 0x1, R3.reuse ;  /* 0x000000012a3e7824 */ /* 0x101fe400078e0203 */
[--C-:B------:R-:W-:Y:S01]  /*4f60*/  IMAD.X R63, R43, 0x1, R50.reuse, P3 ;  /* 0x000000012b3f7824 */ /* 0x100fe200018e0632 */
[-C--:B------:R-:W-:Y:S01]  /*4f70*/  IADD3 RZ, P3, R36, R3.reuse, RZ ;  /* 0x0000000324ff7210 */ /* 0x080fe20007f7e0ff */
[----:B-1----:R-:W-:Y:S01]  /*4f80*/  IMAD.X R69, R39, 0x1, R50, P0 ;  /* 0x0000000127457824 */ /* 0x002fe200000e0632 */
[-C--:B------:R-:W-:Y:S01]  /*4f90*/  IADD3 RZ, P0, R32, R3.reuse, RZ ;  /* 0x0000000320ff7210 */ /* 0x080fe20007f1e0ff */
[----:B------:R0:W5:Y:S01]  /*4fa0*/  @!P1 LDG.E.U16 R75, desc[UR8][R64.64] ;  /* 0x00000008404b9981 */ /* 0x000162000c1e1500 */
[----:B------:R-:W-:Y:S01]  /*4fb0*/  PRMT R220, RZ, 0x7610, R220 ;  /* 0x00007610ffdc7816 */ /* 0x000fe200000000dc */
[--C-:B------:R-:W-:Y:S01]  /*4fc0*/  IMAD.IADD R70, R40, 0x1, R3.reuse ;  /* 0x0000000128467824 */ /* 0x100fe200078e0203 */
[----:B------:R-:W-:Y:S01]  /*4fd0*/  PRMT R74, RZ, 0x7610, R74 ;  /* 0x00007610ff4a7816 */ /* 0x000fe2000000004a */
[----:B------:R1:W5:Y:S01]  /*4fe0*/  @!P1 LDG.E.U16 R235, desc[UR8][R62.64] ;  /* 0x000000083eeb9981 */ /* 0x000362000c1e1500 */
[----:B------:R-:W-:Y:S01]  /*4ff0*/  IMAD.X R71, R41, 0x1, R50, P2 ;  /* 0x0000000129477824 */ /* 0x000fe200010e0632 */
[----:B------:R-:W-:Y:S01]  /*5000*/  IADD3 RZ, P2, R34, R3, RZ ;  /* 0x0000000322ff7210 */ /* 0x000fe20007f5e0ff */
[----:B0-----:R-:W-:-:S03]  /*5010*/  IMAD.IADD R64, R36, 0x1, R3 ;  /* 0x0000000124407824 */ /* 0x001fc600078e0203 */
[----:B------:R0:W5:Y:S01]  /*5020*/  @!P1 LDG.E.U16 R220, desc[UR8][R70.64] ;  /* 0x0000000846dc9981 */ /* 0x000162000c1e1500 */
[--C-:B------:R-:W-:Y:S01]  /*5030*/  IMAD.X R65, R37, 0x1, R50.reuse, P3 ;  /* 0x0000000125417824 */ /* 0x100fe200018e0632 */
[-C--:B------:R-:W-:Y:S01]  /*5040*/  IADD3 RZ, P3, R30, R3.reuse, RZ ;  /* 0x000000031eff7210 */ /* 0x080fe20007f7e0ff */
[----:B-1----:R-:W-:Y:S01]  /*5050*/  IMAD.X R63, R33, 0x1, R50, P0 ;  /* 0x00000001213f7824 */ /* 0x002fe200000e0632 */
[----:B------:R-:W-:Y:S01]  /*5060*/  IADD3 RZ, P0, R26, R3, RZ ;  /* 0x000000031aff7210 */ /* 0x000fe20007f1e0ff */
[----:B------:R-:W-:Y:S01]  /*5070*/  IMAD.IADD R78, R34, 0x1, R3 ;  /* 0x00000001224e7824 */ /* 0x000fe200078e0203 */
[----:B------:R-:W-:Y:S01]  /*5080*/  PRMT R234, RZ, 0x7610, R234 ;  /* 0x00007610ffea7816 */ /* 0x000fe200000000ea */
[----:B------:R1:W5:Y:S01]  /*5090*/  @!P1 LDG.E.U16 R74, desc[UR8][R64.64] ;  /* 0x00000008404a9981 */ /* 0x000362000c1e1500 */
[----:B------:R-:W-:Y:S01]  /*50a0*/  PRMT R219, RZ, 0x7610, R219 ;  /* 0x00007610ffdb7816 */ /* 0x000fe200000000db */
[----:B------:R-:W-:Y:S01]  /*50b0*/  IMAD.IADD R62, R32, 0x1, R3 ;  /* 0x00000001203e7824 */ /* 0x000fe200078e0203 */
[----:B------:R-:W-:Y:S01]  /*50c0*/  PRMT R201, RZ, 0x7610, R201 ;  /* 0x00007610ffc97816 */ /* 0x000fe200000000c9 */
[----:B------:R-:W-:-:S02]  /*50d0*/  IMAD.X R79, R35, 0x1, R50, P2 ;  /* 0x00000001234f7824 */ /* 0x000fc400010e0632 */
[--C-:B0-----:R-:W-:Y:S01]  /*50e0*/  IMAD.X R71, R31, 0x1, R50.reuse, P3 ;  /* 0x000000011f477824 */ /* 0x101fe200018e0632 */
[-C--:B------:R-:W-:Y:S01]  /*50f0*/  IADD3 RZ, P3, R24, R3.reuse, RZ ;  /* 0x0000000318ff7210 */ /* 0x080fe20007f7e0ff */
[--C-:B------:R-:W-:Y:S02]  /*5100*/  IMAD.IADD R68, R38, 0x1, R3.reuse ;  /* 0x0000000126447824 */ /* 0x100fe400078e0203 */
[----:B-1----:R-:W-:Y:S01]  /*5110*/  IMAD.X R65, R27, 0x1, R50, P0 ;  /* 0x000000011b417824 */ /* 0x002fe200000e0632 */
[-C--:B------:R-:W-:Y:S01]  /*5120*/  IADD3 RZ, P0, R20, R3.reuse, RZ ;  /* 0x0000000314ff7210 */ /* 0x080fe20007f1e0ff */
[----:B------:R0:W5:Y:S01]  /*5130*/  @!P1 LDG.E.U16 R234, desc[UR8][R78.64] ;  /* 0x000000084eea9981 */ /* 0x000162000c1e1500 */
[-C--:B------:R-:W-:Y:S01]  /*5140*/  IADD3 RZ, P2, R28, R3.reuse, RZ ;  /* 0x000000031cff7210 */ /* 0x080fe20007f5e0ff */
[----:B------:R-:W-:Y:S01]  /*5150*/  IMAD.IADD R72, R46, 0x1, R3 ;  /* 0x000000012e487824 */ /* 0x000fe200078e0203 */
[----:B------:R-:W-:Y:S01]  /*5160*/  PRMT R203, RZ, 0x7610, R203 ;  /* 0x00007610ffcb7816 */ /* 0x000fe200000000cb */
[----:B------:R1:W5:Y:S01]  /*5170*/  @!P1 LDG.E.U16 R219, desc[UR8][R62.64] ;  /* 0x000000083edb9981 */ /* 0x000362000c1e1500 */
[----:B------:R-:W-:Y:S01]  /*5180*/  PRMT R233, RZ, 0x7610, R233 ;  /* 0x00007610ffe97816 */ /* 0x000fe200000000e9 */
[----:B------:R-:W-:Y:S01]  /*5190*/  IMAD.IADD R64, R26, 0x1, R3 ;  /* 0x000000011a407824 */ /* 0x000fe200078e0203 */
[----:B------:R-:W-:Y:S01]  /*51a0*/  PRMT R218, RZ, 0x7610, R218 ;  /* 0x00007610ffda7816 */ /* 0x000fe200000000da */
[----:B------:R1:W5:Y:S01]  /*51b0*/  @!P1 LDG.E.U16 R201, desc[UR8][R68.64] ;  /* 0x0000000844c99981 */ /* 0x000362000c1e1500 */
[----:B0-----:R-:W-:Y:S01]  /*51c0*/  IMAD.X R79, R21, 0x1, R50, P0 ;  /* 0x00000001154f7824 */ /* 0x001fe200000e0632 */
[----:B------:R-:W-:-:S02]  /*51d0*/  IADD3 RZ, P0, R14, R3, RZ ;  /* 0x000000030eff7210 */ /* 0x000fc40007f1e0ff */
[----:B------:R0:W5:Y:S01]  /*51e0*/  @!P1 LDG.E.U16 R203, desc[UR8][R72.64] ;  /* 0x0000000848cb9981 */ /* 0x000162000c1e1500 */
[----:B-1----:R-:W-:Y:S02]  /*51f0*/  IMAD.IADD R62, R24, 0x1, R3 ;  /* 0x00000001183e7824 */ /* 0x002fe400078e0203 */
[--C-:B------:R-:W-:Y:S01]  /*5200*/  IMAD.X R63, R25, 0x1, R50.reuse, P3 ;  /* 0x00000001193f7824 */ /* 0x100fe200018e0632 */
[-C--:B------:R-:W-:Y:S01]  /*5210*/  IADD3 RZ, P3, R18, R3.reuse, RZ ;  /* 0x0000000312ff7210 */ /* 0x080fe20007f7e0ff */
[----:B------:R-:W-:Y:S01]  /*5220*/  IMAD.X R69, R29, 0x1, R50, P2 ;  /* 0x000000011d457824 */ /* 0x000fe200010e0632 */
[----:B------:R-:W-:Y:S01]  /*5230*/  IADD3 RZ, P2, R22, R3, RZ ;  /* 0x0000000316ff7210 */ /* 0x000fe20007f5e0ff */
[----:B------:R1:W5:Y:S01]  /*5240*/  @!P1 LDG.E.U16 R233, desc[UR8][R64.64] ;  /* 0x0000000840e99981 */ /* 0x000362000c1e1500 */
[----:B------:R-:W-:Y:S01]  /*5250*/  PRMT R99, RZ, 0x7610, R99 ;  /* 0x00007610ff637816 */ /* 0x000fe20000000063 */
[----:B------:R-:W-:Y:S01]  /*5260*/  IMAD.IADD R70, R30, 0x1, R3 ;  /* 0x000000011e467824 */ /* 0x000fe200078e0203 */
[----:B------:R-:W-:Y:S01]  /*5270*/  PRMT R232, RZ, 0x7610, R232 ;  /* 0x00007610ffe87816 */ /* 0x000fe200000000e8 */
[----:B------:R1:W5:Y:S01]  /*5280*/  @!P1 LDG.E.U16 R218, desc[UR8][R62.64] ;  /* 0x000000083eda9981 */ /* 0x000362000c1e1500 */
[----:B0-----:R-:W-:Y:S01]  /*5290*/  PRMT R73, RZ, 0x7610, R73 ;  /* 0x00007610ff497816 */ /* 0x001fe20000000049 */
[--C-:B------:R-:W-:Y:S01]  /*52a0*/  IMAD.IADD R68, R28, 0x1, R3.reuse ;  /* 0x000000011c447824 */ /* 0x100fe200078e0203 */
[----:B------:R-:W-:Y:S01]  /*52b0*/  PRMT R98, RZ, 0x7610, R98 ;  /* 0x00007610ff627816 */ /* 0x000fe20000000062 */
[--C-:B------:R-:W-:Y:S01]  /*52c0*/  IMAD.IADD R82, R22, 0x1, R3.reuse ;  /* 0x0000000116527824 */ /* 0x100fe200078e0203 */
[----:B------:R0:W5:Y:S01]  /*52d0*/  @!P1 LDG.E.U16 R99, desc[UR8][R70.64] ;  /* 0x0000000846639981 */ /* 0x000162000c1e1500 */
[----:B-1----:R-:W-:-:S02]  /*52e0*/  IMAD.IADD R64, R18, 0x1, R3 ;  /* 0x0000000112407824 */ /* 0x002fc400078e0203 */
[--C-:B------:R-:W-:Y:S02]  /*52f0*/  IMAD.X R65, R19, 0x1, R50.reuse, P3 ;  /* 0x0000000113417824 */ /* 0x100fe400018e0632 */
[--C-:B------:R-:W-:Y:S01]  /*5300*/  IMAD.X R63, R15, 0x1, R50.reuse, P0 ;  /* 0x000000010f3f7824 */ /* 0x100fe200000e0632 */
[-C--:B------:R-:W-:Y:S01]  /*5310*/  IADD3 RZ, P0, R8, R3.reuse, RZ ;  /* 0x0000000308ff7210 */ /* 0x080fe20007f1e0ff */
[----:B------:R-:W-:Y:S01]  /*5320*/  IMAD.X R83, R23, 0x1, R50, P2 ;  /* 0x0000000117537824 */ /* 0x000fe200010e0632 */
[-C--:B------:R-:W-:Y:S01]  /*5330*/  IADD3 RZ, P2, R16, R3.reuse, RZ ;  /* 0x0000000310ff7210 */ /* 0x080fe20007f5e0ff */
[----:B------:R1:W5:Y:S01]  /*5340*/  @!P1 LDG.E.U16 R232, desc[UR8][R64.64] ;  /* 0x0000000840e89981 */ /* 0x000362000c1e1500 */
[----:B------:R-:W-:Y:S01]  /*5350*/  IADD3 RZ, P3, R12, R3, RZ ;  /* 0x000000030cff7210 */ /* 0x000fe20007f7e0ff */
[----:B------:R-:W-:Y:S01]  /*5360*/  IMAD.IADD R78, R20, 0x1, R3 ;  /* 0x00000001144e7824 */ /* 0x000fe200078e0203 */
[----:B0-----:R-:W-:Y:S01]  /*5370*/  PRMT R71, RZ, 0x7610, R71 ;  /* 0x00007610ff477816 */ /* 0x001fe20000000047 */
[----:B------:R0:W5:Y:S01]  /*5380*/  @!P1 LDG.E.U16 R73, desc[UR8][R68.64] ;  /* 0x0000000844499981 */ /* 0x000162000c1e1500 */
[----:B------:R-:W-:-:S03]  /*5390*/  PRMT R70, RZ, 0x7610, R70 ;  /* 0x00007610ff467816 */ /* 0x000fc60000000046 */
[----:B------:R0:W5:Y:S01]  /*53a0*/  @!P1 LDG.E.U16 R98, desc[UR8][R82.64] ;  /* 0x0000000852629981 */ /* 0x000162000c1e1500 */
[--C-:B-1----:R-:W-:Y:S01]  /*53b0*/  IMAD.X R65, R9, 0x1, R50.reuse, P0 ;  /* 0x0000000109417824 */ /* 0x102fe200000e0632 */
[-C--:B------:R-:W-:Y:S02]  /*53c0*/  IADD3 RZ, P0, R4, R3.reuse, RZ ;  /* 0x0000000304ff7210 */ /* 0x080fe40007f1e0ff */
[----:B------:R1:W5:Y:S01]  /*53d0*/  @!P1 LDG.E.U16 R71, desc[UR8][R78.64] ;  /* 0x000000084e479981 */ /* 0x000362000c1e1500 */
[--C-:B0-----:R-:W-:Y:S01]  /*53e0*/  IMAD.X R69, R17, 0x1, R50.reuse, P2 ;  /* 0x0000000111457824 */ /* 0x101fe200010e0632 */
[-C--:B------:R-:W-:Y:S01]  /*53f0*/  IADD3 RZ, P2, R10, R3.reuse, RZ ;  /* 0x000000030aff7210 */ /* 0x080fe20007f5e0ff */
[----:B------:R-:W-:Y:S02]  /*5400*/  IMAD.IADD R82, R12, 0x1, R3 ;  /* 0x000000010c527824 */ /* 0x000fe400078e0203 */
[----:B------:R-:W-:Y:S01]  /*5410*/  IMAD.X R83, R13, 0x1, R50, P3 ;  /* 0x000000010d537824 */ /* 0x000fe200018e0632 */
[----:B------:R-:W-:Y:S01]  /*5420*/  PRMT R216, RZ, 0x7610, R216 ;  /* 0x00007610ffd87816 */ /* 0x000fe200000000d8 */
[--C-:B------:R-:W-:Y:S01]  /*5430*/  IMAD.X R89, R5, 0x1, R50.reuse, P0 ;  /* 0x0000000105597824 */ /* 0x100fe200000e0632 */
[----:B------:R-:W-:Y:S01]  /*5440*/  PRMT R97, RZ, 0x7610, R97 ;  /* 0x00007610ff617816 */ /* 0x000fe20000000061 */
[--C-:B------:R-:W-:Y:S01]  /*5450*/  IMAD.IADD R64, R8, 0x1, R3.reuse ;  /* 0x0000000108407824 */ /* 0x100fe200078e0203 */
[----:B------:R0:W5:Y:S01]  /*5460*/  @!P1 LDG.E.U16 R70, desc[UR8][R82.64] ;  /* 0x0000000852469981 */ /* 0x000162000c1e1500 */
[----:B-1----:R-:W-:Y:S01]  /*5470*/  IMAD.X R79, R11, 0x1, R50, P2 ;  /* 0x000000010b4f7824 */ /* 0x002fe200010e0632 */
[-C--:B------:R-:W-:Y:S01]  /*5480*/  IADD3 RZ, P2, R6, R3.reuse, RZ ;  /* 0x0000000306ff7210 */ /* 0x080fe20007f5e0ff */
[----:B------:R-:W-:Y:S01]  /*5490*/  IMAD.IADD R62, R14, 0x1, R3 ;  /* 0x000000010e3e7824 */ /* 0x000fe200078e0203 */
[----:B------:R-:W-:Y:S01]  /*54a0*/  PRMT R217, RZ, 0x7610, R217 ;  /* 0x00007610ffd97816 */ /* 0x000fe200000000d9 */
[----:B------:R1:W5:Y:S01]  /*54b0*/  @!P1 LDG.E.U16 R216, desc[UR8][R64.64] ;  /* 0x0000000840d89981 */ /* 0x000362000c1e1500 */
[----:B0-----:R-:W-:Y:S01]  /*54c0*/  IADD3 R82, P0, R172, R3, RZ ;  /* 0x00000003ac527210 */ /* 0x001fe20007f1e0ff */
[----:B------:R-:W-:-:S02]  /*54d0*/  IMAD.IADD R68, R16, 0x1, R3 ;  /* 0x0000000110447824 */ /* 0x000fc400078e0203 */
[----:B------:R0:W5:Y:S01]  /*54e0*/  @!P1 LDG.E.U16 R97, desc[UR8][R62.64] ;  /* 0x000000083e619981 */ /* 0x000162000c1e1500 */
[----:B------:R-:W-:Y:S01]  /*54f0*/  PRMT R231, RZ, 0x7610, R231 ;  /* 0x00007610ffe77816 */ /* 0x000fe200000000e7 */
[--C-:B------:R-:W-:Y:S02]  /*5500*/  IMAD.X R209, R7, 0x1, R50.reuse, P2 ;  /* 0x0000000107d17824 */ /* 0x100fe400010e0632 */
[--C-:B------:R-:W-:Y:S01]  /*5510*/  IMAD.X R83, R171, 0x1, R50.reuse, P0 ;  /* 0x00000001ab537824 */ /* 0x100fe200000e0632 */
[-C--:B-1----:R-:W-:Y:S01]  /*5520*/  IADD3 R64, P0, R156, R3.reuse, RZ ;  /* 0x000000039c407210 */ /* 0x082fe20007f1e0ff */
[----:B------:R-:W-:Y:S01]  /*5530*/  IMAD.IADD R78, R10, 0x1, R3 ;  /* 0x000000010a4e7824 */ /* 0x000fe200078e0203 */
[----:B------:R1:W5:Y:S01]  /*5540*/  @!P1 LDG.E.U16 R217, desc[UR8][R68.64] ;  /* 0x0000000844d99981 */ /* 0x000362000c1e1500 */
[-C--:B0-----:R-:W-:Y:S02]  /*5550*/  IADD3 R62, P2, R180, R3.reuse, RZ ;  /* 0x00000003b43e7210 */ /* 0x081fe40007f5e0ff */
[----:B------:R-:W-:Y:S01]  /*5560*/  IMAD.X R65, R155, 0x1, R50, P0 ;  /* 0x000000019b417824 */ /* 0x000fe200000e0632 */
[----:B------:R-:W-:Y:S01]  /*5570*/  PRMT R230, RZ, 0x7610, R230 ;  /* 0x00007610ffe67816 */ /* 0x000fe200000000e6 */
[----:B------:R0:W5:Y:S01]  /*5580*/  @!P1 LDG.E.U16 R231, desc[UR8][R78.64] ;  /* 0x000000084ee79981 */ /* 0x000162000c1e1500 */
[----:B------:R-:W-:Y:S01]  /*5590*/  IADD3 R210, P0, R148, R3, RZ ;  /* 0x0000000394d27210 */ /* 0x000fe20007f1e0ff */
[----:B------:R-:W-:Y:S01]  /*55a0*/  IMAD.X R63, R179, 0x1, R50, P2 ;  /* 0x00000001b33f7824 */ /* 0x000fe200010e0632 */
[----:B-1----:R-:W-:Y:S01]  /*55b0*/  PRMT R69, RZ, 0x7610, R69 ;  /* 0x00007610ff457816 */ /* 0x002fe20000000045 */
[----:B------:R-:W-:Y:S01]  /*55c0*/  IMAD.IADD R88, R4, 0x1, R3 ;  /* 0x0000000104587824 */ /* 0x000fe200078e0203 */
[----:B------:R-:W-:-:S02]  /*55d0*/  PRMT R228, RZ, 0x7610, R228 ;  /* 0x00007610ffe47816 */ /* 0x000fc400000000e4 */
[----:B------:R1:W5:Y:S01]  /*55e0*/  @!P1 LDG.E.U16 R230, desc[UR8][R62.64] ;  /* 0x000000083ee69981 */ /* 0x000362000c1e1500 */
[-C--:B0-----:R-:W-:Y:S01]  /*55f0*/  IADD3 R78, P2, R164, R3.reuse, RZ ;  /* 0x00000003a44e7210 */ /* 0x081fe20007f5e0ff */
[--C-:B------:R-:W-:Y:S02]  /*5600*/  IMAD.X R211, R147, 0x1, R50.reuse, P0 ;  /* 0x0000000193d37824 */ /* 0x100fe400000e0632 */
[----:B------:R0:W5:Y:S01]  /*5610*/  @!P1 LDG.E.U16 R69, desc[UR8][R88.64] ;  /* 0x0000000858459981 */ /* 0x000162000c1e1500 */
[----:B------:R-:W-:Y:S01]  /*5620*/  PRMT R229, RZ, 0x7610, R229 ;  /* 0x00007610ffe57816 */ /* 0x000fe200000000e5 */
[--C-:B------:R-:W-:Y:S01]  /*5630*/  IMAD.X R79, R163, 0x1, R50.reuse, P2 ;  /* 0x00000001a34f7824 */ /* 0x100fe200010e0632 */
[-C--:B-1----:R-:W-:Y:S01]  /*5640*/  IADD3 R62, P0, R132, R3.reuse, RZ ;  /* 0x00000003843e7210 */ /* 0x082fe20007f1e0ff */
[----:B------:R-:W-:Y:S01]  /*5650*/  IMAD.IADD R208, R6, 0x1, R3 ;  /* 0x0000000106d07824 */ /* 0x000fe200078e0203 */
[----:B------:R-:W-:Y:S02]  /*5660*/  PRMT R91, RZ, 0x7610, R91 ;  /* 0x00007610ff5b7816 */ /* 0x000fe4000000005b */
[----:B------:R1:W5:Y:S01]  /*5670*/  @!P1 LDG.E.U16 R228, desc[UR8][R78.64] ;  /* 0x000000084ee49981 */ /* 0x000362000c1e1500 */
[----:B0-----:R-:W-:Y:S01]  /*5680*/  IADD3 R88, P2, R140, R3, RZ ;  /* 0x000000038c587210 */ /* 0x001fe20007f5e0ff */
[--C-:B------:R-:W-:Y:S01]  /*5690*/  IMAD.X R63, R131, 0x1, R50.reuse, P0 ;  /* 0x00000001833f7824 */ /* 0x100fe200000e0632 */
[----:B------:R-:W-:Y:S01]  /*56a0*/  PRMT R225, RZ, 0x7610, R225 ;  /* 0x00007610ffe17816 */ /* 0x000fe200000000e1 */
[----:B------:R0:W5:Y:S01]  /*56b0*/  @!P1 LDG.E.U16 R229, desc[UR8][R82.64] ;  /* 0x0000000852e59981 */ /* 0x000162000c1e1500 */
[----:B------:R-:W-:Y:S01]  /*56c0*/  PRMT R227, RZ, 0x7610, R227 ;  /* 0x00007610ffe37816 */ /* 0x000fe200000000e3 */
[----:B------:R-:W-:-:S02]  /*56d0*/  IMAD.X R89, R139, 0x1, R50, P2 ;  /* 0x000000018b597824 */ /* 0x000fc400010e0632 */
[----:B------:R2:W5:Y:S01]  /*56e0*/  @!P1 LDG.E.U16 R91, desc[UR8][R208.64] ;  /* 0x00000008d05b9981 */ /* 0x000562000c1e1500 */
[----:B-1----:R-:W-:-:S03]  /*56f0*/  IADD3 R78, P0, R116, R3, RZ ;  /* 0x00000003744e7210 */ /* 0x002fc60007f1e0ff */
[----:B------:R1:W5:Y:S01]  /*5700*/  @!P1 LDG.E.U16 R225, desc[UR8][R62.64] ;  /* 0x000000083ee19981 */ /* 0x000362000c1e1500 */
[-C--:B0-----:R-:W-:Y:S01]  /*5710*/  IADD3 R82, P2, R124, R3.reuse, RZ ;  /* 0x000000037c527210 */ /* 0x081fe20007f5e0ff */
[----:B------:R-:W-:Y:S02]  /*5720*/  IMAD.X R79, R115, 0x1, R50, P0 ;  /* 0x00000001734f7824 */ /* 0x000fe400000e0632 */
[----:B------:R0:W5:Y:S01]  /*5730*/  @!P1 LDG.E.U16 R227, desc[UR8][R64.64] ;  /* 0x0000000840e39981 */ /* 0x000162000c1e1500 */
[----:B--2---:R-:W-:Y:S01]  /*5740*/  PRMT R208, RZ, 0x7610, R208 ;  /* 0x00007610ffd07816 */ /* 0x004fe200000000d0 */
[----:B------:R-:W-:Y:S01]  /*5750*/  IMAD.X R83, R123, 0x1, R50, P2 ;  /* 0x000000017b537824 */ /* 0x000fe200010e0632 */
[----:B-1----:R-:W-:-:S04]  /*5760*/  IADD3 R62, P0, R162, R3, RZ ;  /* 0x00000003a23e7210 */ /* 0x002fc80007f1e0ff */
[----:B------:R1:W2:Y:S01]  /*5770*/  @!P1 LDG.E.U16 R208, desc[UR8][R88.64] ;  /* 0x0000000858d09981 */ /* 0x0002a2000c1e1500 */
[----:B0-----:R-:W-:Y:S01]  /*5780*/  IADD3 R64, P2, R154, R3, RZ ;  /* 0x000000039a407210 */ /* 0x001fe20007f5e0ff */
[----:B------:R-:W-:Y:S01]  /*5790*/  IMAD.X R63, R161, 0x1, R50, P0 ;  /* 0x00000001a13f7824 */ /* 0x000fe200000e0632 */
[----:B------:R-:W-:-:S03]  /*57a0*/  PRMT R215, RZ, 0x7610, R215 ;  /* 0x00007610ffd77816 */ /* 0x000fc600000000d7 */
[----:B------:R-:W-:Y:S01]  /*57b0*/  IMAD.X R65, R153, 0x1, R50, P2 ;  /* 0x0000000199417824 */ /* 0x000fe200010e0632 */
[----:B-1----:R-:W-:Y:S02]  /*57c0*/  IADD3 R88, P0, R178, R3, RZ ;  /* 0x00000003b2587210 */ /* 0x002fe40007f1e0ff */
[----:B------:R-:W-:Y:S02]  /*57d0*/  PRMT R224, RZ, 0x7610, R224 ;  /* 0x00007610ffe07816 */ /* 0x000fe400000000e0 */
[----:B------:R0:W2:Y:S01]  /*57e0*/  @!P1 LDG.E.U16 R215, desc[UR8][R64.64] ;  /* 0x0000000840d79981 */ /* 0x0000a2000c1e1500 */
[----:B------:R-:W-:Y:S01]  /*57f0*/  IMAD.X R89, R177, 0x1, R50, P0 ;  /* 0x00000001b1597824 */ /* 0x000fe200000e0632 */
[----:B------:R-:W-:Y:S02]  /*5800*/  PRMT R214, RZ, 0x7610, R214 ;  /* 0x00007610ffd67816 */ /* 0x000fe400000000d6 */
[----:B------:R1:W2:Y:S01]  /*5810*/  @!P1 LDG.E.U16 R224, desc[UR8][R82.64] ;  /* 0x0000000852e09981 */ /* 0x0002a2000c1e1500 */
[----:B------:R-:W-:-:S02]  /*5820*/  PRMT R226, RZ, 0x7610, R226 ;  /* 0x00007610ffe27816 */ /* 0x000fc400000000e2 */
[----:B------:R-:W-:Y:S01]  /*5830*/  PRMT R212, RZ, 0x7610, R212 ;  /* 0x00007610ffd47816 */ /* 0x000fe200000000d4 */
[----:B------:R3:W2:Y:S01]  /*5840*/  @!P1 LDG.E.U16 R214, desc[UR8][R62.64] ;  /* 0x000000083ed69981 */ /* 0x0006a2000c1e1500 */
[-C--:B0-----:R-:W-:Y:S02]  /*5850*/  IADD3 R64, P0, R146, R3.reuse, RZ ;  /* 0x0000000392407210 */ /* 0x081fe40007f1e0ff */
[----:B------:R-:W-:Y:S01]  /*5860*/  PRMT R223, RZ, 0x7610, R223 ;  /* 0x00007610ffdf7816 */ /* 0x000fe200000000df */
[----:B------:R0:W2:Y:S02]  /*5870*/  @!P1 LDG.E.U16 R226, desc[UR8][R210.64] ;  /* 0x00000008d2e29981 */ /* 0x0000a4000c1e1500 */
[--C-:B------:R-:W-:Y:S01]  /*5880*/  IMAD.X R65, R145, 0x1, R50.reuse, P0 ;  /* 0x0000000191417824 */ /* 0x100fe200000e0632 */
[-C--:B-1----:R-:W-:Y:S01]  /*5890*/  IADD3 R82, P0, R138, R3.reuse, RZ ;  /* 0x000000038a527210 */ /* 0x082fe20007f1e0ff */
[----:B------:R1:W2:Y:S04]  /*58a0*/  @!P1 LDG.E.U16 R212, desc[UR8][R88.64] ;  /* 0x0000000858d49981 */ /* 0x0002a8000c1e1500 */
[----:B------:R-:W-:Y:S01]  /*58b0*/  IMAD.X R83, R137, 0x1, R50, P0 ;  /* 0x0000000189537824 */ /* 0x000fe200000e0632 */
[----:B---3--:R-:W-:Y:S01]  /*58c0*/  IADD3 R62, P0, R130, R3, RZ ;  /* 0x00000003823e7210 */ /* 0x008fe20007f1e0ff */
[----:B------:R3:W2:Y:S01]  /*58d0*/  @!P1 LDG.E.U16 R223, desc[UR8][R78.64] ;  /* 0x000000084edf9981 */ /* 0x0006a2000c1e1500 */
[----:B0-----:R-:W-:-:S03]  /*58e0*/  PRMT R211, RZ, 0x7610, R211 ;  /* 0x00007610ffd37816 */ /* 0x001fc600000000d3 */
[----:B------:R-:W-:Y:S01]  /*58f0*/  IMAD.X R63, R129, 0x1, R50, P0 ;  /* 0x00000001813f7824 */ /* 0x000fe200000e0632 */
[----:B-1----:R-:W-:Y:S02]  /*5900*/  IADD3 R88, P0, R122, R3, RZ ;  /* 0x000000037a587210 */ /* 0x002fe40007f1e0ff */
[----:B------:R0:W2:Y:S01]  /*5910*/  @!P1 LDG.E.U16 R211, desc[UR8][R64.64] ;  /* 0x0000000840d39981 */ /* 0x0000a2000c1e1500 */
[----:B---3--:R-:W-:Y:S02]  /*5920*/  PRMT R78, RZ, 0x7610, R78 ;  /* 0x00007610ff4e7816 */ /* 0x008fe4000000004e */
[----:B------:R-:W-:Y:S01]  /*5930*/  IMAD.X R89, R121, 0x1, R50, P0 ;  /* 0x0000000179597824 */ /* 0x000fe200000e0632 */
[----:B------:R-:W-:-:S03]  /*5940*/  PRMT R210, RZ, 0x7610, R210 ;  /* 0x00007610ffd27816 */ /* 0x000fc600000000d2 */
[----:B------:R1:W3:Y:S01]  /*5950*/  @!P1 LDG.E.U16 R78, desc[UR8][R82.64] ;  /* 0x00000008524e9981 */ /* 0x0002e2000c1e1500 */
[----:B0-----:R-:W-:Y:S02]  /*5960*/  IADD3 R64, P0, R114, R3, RZ ;  /* 0x0000000372407210 */ /* 0x001fe40007f1e0ff */
[----:B------:R-:W-:Y:S01]  /*5970*/  PRMT R209, RZ, 0x7610, R209 ;  /* 0x00007610ffd17816 */ /* 0x000fe200000000d1 */
[----:B------:R0:W3:Y:S02]  /*5980*/  @!P1 LDG.E.U16 R210, desc[UR8][R62.64] ;  /* 0x000000083ed29981 */ /* 0x0000e4000c1e1500 */
[----:B------:R-:W-:-:S03]  /*5990*/  IMAD.X R65, R113, 0x1, R50, P0 ;  /* 0x0000000171417824 */ /* 0x000fc600000e0632 */
[----:B------:R4:W3:Y:S01]  /*59a0*/  @!P1 LDG.E.U16 R209, desc[UR8][R88.64] ;  /* 0x0000000858d19981 */ /* 0x0008e2000c1e1500 */
[----:B-1----:R-:W-:-:S05]  /*59b0*/  IADD3 R82, P0, R168, R3, RZ ;  /* 0x00000003a8527210 */ /* 0x002fca0007f1e0ff */
[----:B------:R-:W-:Y:S01]  /*59c0*/  IMAD.X R83, R167, 0x1, R50, P0 ;  /* 0x00000001a7537824 */ /* 0x000fe200000e0632 */
[----:B0-----:R-:W-:Y:S02]  /*59d0*/  IADD3 R62, P0, R176, R3, RZ ;  /* 0x00000003b03e7210 */ /* 0x001fe40007f1e0ff */
[----:B----4-:R-:W-:-:S03]  /*59e0*/  PRMT R89, RZ, 0x7610, R89 ;  /* 0x00007610ff597816 */ /* 0x010fc60000000059 */
[--C-:B------:R-:W-:Y:S01]  /*59f0*/  IMAD.X R63, R175, 0x1, R50.reuse, P0 ;  /* 0x00000001af3f7824 */ /* 0x100fe200000e0632 */
[----:B------:R-:W-:Y:S02]  /*5a00*/  PRMT R207, RZ, 0x7610, R207 ;  /* 0x00007610ffcf7816 */ /* 0x000fe400000000cf */
[----:B------:R-:W-:Y:S02]  /*5a10*/  IADD3 R236, P2, R170, R3, RZ ;  /* 0x00000003aaec7210 */ /* 0x000fe40007f5e0ff */
[----:B------:R0:W4:Y:S01]  /*5a20*/  @!P1 LDG.E.U16 R89, desc[UR8][R62.64] ;  /* 0x000000083e599981 */ /* 0x000122000c1e1500 */
[----:B------:R-:W-:Y:S02]  /*5a30*/  PRMT R213, RZ, 0x7610, R213 ;  /* 0x00007610ffd57816 */ /* 0x000fe400000000d5 */
[----:B------:R-:W-:Y:S01]  /*5a40*/  IMAD.X R237, R169, 0x1, R50, P2 ;  /* 0x00000001a9ed7824 */ /* 0x000fe200010e0632 */
[----:B------:R1:W4:Y:S01]  /*5a50*/  @!P1 LDG.E.U16 R207, desc[UR8][R64.64] ;  /* 0x0000000840cf9981 */ /* 0x000322000c1e1500 */
[----:B------:R-:W-:-:S03]  /*5a60*/  PRMT R88, RZ, 0x7610, R88 ;  /* 0x00007610ff587816 */ /* 0x000fc60000000058 */
[----:B------:R1:W3:Y:S01]  /*5a70*/  @!P1 LDG.E.U16 R213, desc[UR8][R236.64] ;  /* 0x00000008ecd59981 */ /* 0x0002e2000c1e1500 */
[----:B0-----:R-:W-:-:S05]  /*5a80*/  IADD3 R62, P0, R160, R3, RZ ;  /* 0x00000003a03e7210 */ /* 0x001fca0007f1e0ff */
[----:B------:R-:W-:Y:S01]  /*5a90*/  IMAD.X R63, R159, 0x1, R50, P0 ;  /* 0x000000019f3f7824 */ /* 0x000fe200000e0632 */
[----:B-1----:R-:W-:-:S04]  /*5aa0*/  IADD3 R64, P0, R152, R3, RZ ;  /* 0x0000000398407210 */ /* 0x002fc80007f1e0ff */
[----:B------:R0:W4:Y:S01]  /*5ab0*/  @!P1 LDG.E.U16 R88, desc[UR8][R62.64] ;  /* 0x000000083e589981 */ /* 0x000122000c1e1500 */
[----:B------:R-:W-:Y:S01]  /*5ac0*/  IMAD.X R65, R151, 0x1, R50, P0 ;  /* 0x0000000197417824 */ /* 0x000fe200000e0632 */
[----:B------:R-:W-:-:S05]  /*5ad0*/  IADD3 R236, P0, R144, R3, RZ ;  /* 0x0000000390ec7210 */ /* 0x000fca0007f1e0ff */
[----:B------:R-:W-:Y:S01]  /*5ae0*/  IMAD.X R237, R143, 0x1, R50, P0 ;  /* 0x000000018fed7824 */ /* 0x000fe200000e0632 */
[----:B0-----:R-:W-:Y:S02]  /*5af0*/  IADD3 R62, P0, R136, R3, RZ ;  /* 0x00000003883e7210 */ /* 0x001fe40007f1e0ff */
[----:B------:R-:W-:Y:S02]  /*5b00*/  PRMT R90, RZ, 0x7610, R90 ;  /* 0x00007610ff5a7816 */ /* 0x000fe4000000005a */
[----:B------:R-:W-:Y:S01]  /*5b10*/  PRMT R67, RZ, 0x7610, R67 ;  /* 0x00007610ff437816 */ /* 0x000fe20000000043 */
[----:B------:R-:W-:-:S03]  /*5b20*/  IMAD.X R63, R135, 0x1, R50, P0 ;  /* 0x00000001873f7824 */ /* 0x000fc600000e0632 */
[----:B------:R0:W4:Y:S04]  /*5b30*/  @!P1 LDG.E.U16 R90, desc[UR8][R82.64] ;  /* 0x00000008525a9981 */ /* 0x000128000c1e1500 */
[----:B------:R1:W4:Y:S01]  /*5b40*/  @!P1 LDG.E.U16 R67, desc[UR8][R62.64] ;  /* 0x000000083e439981 */ /* 0x000322000c1e1500 */
[----:B0-----:R-:W-:Y:S02]  /*5b50*/  PRMT R83, RZ, 0x7610, R83 ;  /* 0x00007610ff537816 */ /* 0x001fe40000000053 */
[----:B-1----:R-:W-:-:S04]  /*5b60*/  IADD3 R62, P0, R128, R3, RZ ;  /* 0x00000003803e7210 */ /* 0x002fc80007f1e0ff */
[----:B------:R0:W4:Y:S01]  /*5b70*/  @!P1 LDG.E.U16 R83, desc[UR8][R64.64] ;  /* 0x0000000840539981 */ /* 0x000122000c1e1500 */
[----:B------:R-:W-:Y:S01]  /*5b80*/  PRMT R82, RZ, 0x7610, R82 ;  /* 0x00007610ff527816 */ /* 0x000fe20000000052 */
[----:B------:R-:W-:Y:S01]  /*5b90*/  IMAD.X R63, R127, 0x1, R50, P0 ;  /* 0x000000017f3f7824 */ /* 0x000fe200000e0632 */
[----:B------:R-:W-:Y:S01]  /*5ba0*/  PRMT R80, RZ, 0x7610, R80 ;  /* 0x00007610ff507816 */ /* 0x000fe20000000050 */
[----:B------:R-:W1:Y:S03]  /*5bb0*/  S2UR UR5, SR_CgaCtaId ;  /* 0x00000000000579c3 */ /* 0x000e660000008800 */
[----:B------:R0:W4:Y:S02]  /*5bc0*/  @!P1 LDG.E.U16 R82, desc[UR8][R236.64] ;  /* 0x00000008ec529981 */ /* 0x000124000c1e1500 */
[-C--:B0-----:R-:W-:Y:S02]  /*5bd0*/  IADD3 R64, P0, R120, R3.reuse, RZ ;  /* 0x0000000378407210 */ /* 0x081fe40007f1e0ff */
[----:B------:R0:W4:Y:S03]  /*5be0*/  @!P1 LDG.E.U16 R80, desc[UR8][R62.64] ;  /* 0x000000083e509981 */ /* 0x000126000c1e1500 */
[----:B------:R-:W-:Y:S01]  /*5bf0*/  IMAD.X R65, R119, 0x1, R50, P0 ;  /* 0x0000000177417824 */ /* 0x000fe200000e0632 */
[----:B------:R-:W-:-:S02]  /*5c00*/  IADD3 R236, P0, R112, R3, RZ ;  /* 0x0000000370ec7210 */ /* 0x000fc40007f1e0ff */
[----:B------:R-:W-:-:S03]  /*5c10*/  PRMT R79, RZ, 0x7610, R79 ;  /* 0x00007610ff4f7816 */ /* 0x000fc6000000004f */
[--C-:B------:R-:W-:Y:S01]  /*5c20*/  IMAD.X R237, R111, 0x1, R50.reuse, P0 ;  /* 0x000000016fed7824 */ /* 0x100fe200000e0632 */
[-C--:B0-----:R-:W-:Y:S02]  /*5c30*/  IADD3 R62, P0, R174, R3.reuse, RZ ;  /* 0x00000003ae3e7210 */ /* 0x081fe40007f1e0ff */
[----:B------:R0:W4:Y:S01]  /*5c40*/  @!P1 LDG.E.U16 R79, desc[UR8][R64.64] ;  /* 0x00000008404f9981 */ /* 0x000122000c1e1500 */
[----:B------:R-:W-:Y:S02]  /*5c50*/  PRMT R77, RZ, 0x7610, R77 ;  /* 0x00007610ff4d7816 */ /* 0x000fe4000000004d */
[----:B------:R-:W-:Y:S01]  /*5c60*/  IMAD.X R63, R173, 0x1, R50, P0 ;  /* 0x00000001ad3f7824 */ /* 0x000fe200000e0632 */
[----:B------:R-:W-:Y:S01]  /*5c70*/  PRMT R68, RZ, 0x7610, R68 ;  /* 0x00007610ff447816 */ /* 0x000fe20000000044 */
[----:B------:R-:W-:Y:S01]  /*5c80*/  IMAD.SHL.U32 R251, R96, 0x2, RZ ;  /* 0x0000000260fb7824 */ /* 0x000fe200078e00ff */
[----:B------:R-:W-:Y:S01]  /*5c90*/  PRMT R72, RZ, 0x7610, R72 ;  /* 0x00007610ff487816 */ /* 0x000fe20000000048 */
[----:B------:R1:W4:Y:S01]  /*5ca0*/  @!P1 LDG.E.U16 R77, desc[UR8][R236.64] ;  /* 0x00000008ec4d9981 */ /* 0x000322000c1e1500 */
[----:B0-----:R-:W-:-:S03]  /*5cb0*/  IADD3 R64, P0, R166, R3, RZ ;  /* 0x00000003a6407210 */ /* 0x001fc60007f1e0ff */
[----:B------:R0:W4:Y:S01]  /*5cc0*/  @!P1 LDG.E.U16 R68, desc[UR8][R62.64] ;  /* 0x000000083e449981 */ /* 0x000122000c1e1500 */
[----:B------:R-:W-:Y:S01]  /*5cd0*/  LOP3.LUT R251, R251, 0x1fe, RZ, 0xc0, !PT ;  /* 0x000001fefbfb7812 */ /* 0x000fe200078ec0ff */
[----:B------:R-:W-:Y:S01]  /*5ce0*/  IMAD.X R65, R165, 0x1, R50, P0 ;  /* 0x00000001a5417824 */ /* 0x000fe200000e0632 */
[----:B-1----:R-:W-:Y:S01]  /*5cf0*/  SHF.R.U32.HI R236, RZ, 0x2, R96 ;  /* 0x00000002ffec7819 */ /* 0x002fe20000011660 */
[----:B------:R-:W-:-:S03]  /*5d00*/  UMOV UR4, 0x400 ;  /* 0x0000040000047882 */ /* 0x000fc60000000000 */
[----:B------:R1:W4:Y:S01]  /*5d10*/  @!P1 LDG.E.U16 R72, desc[UR8][R64.64] ;  /* 0x0000000840489981 */ /* 0x000322000c1e1500 */
[-C--:B0-----:R-:W-:Y:S02]  /*5d20*/  IADD3 R62, P0, R158, R3.reuse, RZ ;  /* 0x000000039e3e7210 */ /* 0x081fe40007f1e0ff */
[--C-:B------:R-:W-:Y:S01]  /*5d30*/  LOP3.LUT R251, R251, 0x30, R236.reuse, 0x78, !PT ;  /* 0x00000030fbfb7812 */ /* 0x100fe200078e78ec */
[----:B------:R-:W-:Y:S01]  /*5d40*/  ULEA UR4, UR5, UR4, 0x18 ;  /* 0x0000000405047291 */ /* 0x000fe2000f8ec03f */
[----:B------:R-:W-:Y:S01]  /*5d50*/  PRMT R236, RZ, 0x7610, R236 ;  /* 0x00007610ffec7816 */ /* 0x000fe200000000ec */
[----:B------:R-:W-:Y:S01]  /*5d60*/  IMAD.X R63, R157, 0x1, R50, P0 ;  /* 0x000000019d3f7824 */ /* 0x000fe200000e0632 */
[----:B-1----:R-:W-:-:S04]  /*5d70*/  IADD3 R64, P0, R150, R3, RZ ;  /* 0x0000000396407210 */ /* 0x002fc80007f1e0ff */
[----:B------:R0:W4:Y:S01]  /*5d80*/  @!P1 LDG.E.U16 R236, desc[UR8][R62.64] ;  /* 0x000000083eec9981 */ /* 0x000122000c1e1500 */
[----:B------:R-:W-:-:S03]  /*5d90*/  IMAD.X R65, R149, 0x1, R50, P0 ;  /* 0x0000000195417824 */ /* 0x000fc600000e0632 */
[----:B------:R1:W-:Y:S01]  /*5da0*/  STS.U16 [R251+UR4+0x8200], R238 ;  /* 0x008200eefb007988 */ /* 0x0003e20008000404 */
[----:B0-----:R-:W-:Y:S02]  /*5db0*/  IADD3 R62, P0, R142, R3, RZ ;  /* 0x000000038e3e7210 */ /* 0x001fe40007f1e0ff */
[----:B-1----:R-:W-:-:S03]  /*5dc0*/  PRMT R238, RZ, 0x7610, R238 ;  /* 0x00007610ffee7816 */ /* 0x002fc600000000ee */
[----:B------:R-:W-:Y:S01]  /*5dd0*/  IMAD.X R63, R141, 0x1, R50, P0 ;  /* 0x000000018d3f7824 */ /* 0x000fe200000e0632 */
[----:B------:R-:W-:-:S04]  /*5de0*/  PRMT R237, RZ, 0x7610, R237 ;  /* 0x00007610ffed7816 */ /* 0x000fc800000000ed */
[----:B------:R0:W4:Y:S04]  /*5df0*/  @!P1 LDG.E.U16 R238, desc[UR8][R62.64] ;  /* 0x000000083eee9981 */ /* 0x000128000c1e1500 */
[----:B------:R1:W-:Y:S04]  /*5e00*/  STS.U16 [R251+UR4+0x8000], R239 ;  /* 0x008000effb007988 */ /* 0x0003e80008000404 */
[----:B------:R1:W4:Y:S01]  /*5e10*/  @!P1 LDG.E.U16 R237, desc[UR8][R64.64] ;  /* 0x0000000840ed9981 */ /* 0x000322000c1e1500 */
[----:B0-----:R-:W-:Y:S02]  /*5e20*/  IADD3 R62, P0, R134, R3, RZ ;  /* 0x00000003863e7210 */ /* 0x001fe40007f1e0ff */
[----:B-1----:R-:W-:-:S03]  /*5e30*/  PRMT R239, RZ, 0x7610, R239 ;  /* 0x00007610ffef7816 */ /* 0x002fc600000000ef */
[----:B------:R-:W-:Y:S01]  /*5e40*/  IMAD.X R63, R133, 0x1, R50, P0 ;  /* 0x00000001853f7824 */ /* 0x000fe200000e0632 */
[----:B------:R-:W-:-:S04]  /*5e50*/  IADD3 R64, P0, R126, R3, RZ ;  /* 0x000000037e407210 */ /* 0x000fc80007f1e0ff */
[----:B------:R0:W4:Y:S01]  /*5e60*/  @!P1 LDG.E.U16 R239, desc[UR8][R62.64] ;  /* 0x000000083eef9981 */ /* 0x000122000c1e1500 */
[----:B------:R-:W-:-:S03]  /*5e70*/  IMAD.X R65, R125, 0x1, R50, P0 ;  /* 0x000000017d417824 */ /* 0x000fc600000e0632 */
[----:B------:R1:W-:Y:S01]  /*5e80*/  STS.U16 [R251+UR4+0x8400], R240 ;  /* 0x008400f0fb007988 */ /* 0x0003e20008000404 */
[----:B0-----:R-:W-:-:S03]  /*5e90*/  IADD3 R62, P0, R118, R3, RZ ;  /* 0x00000003763e7210 */ /* 0x001fc60007f1e0ff */
[----:B-----5:R0:W-:Y:S01]  /*5ea0*/  STS.U16 [R251+UR4+0x8a00], R60 ;  /* 0x008a003cfb007988 */ /* 0x0201e20008000404 */
[----:B-1----:R-:W-:Y:S01]  /*5eb0*/  PRMT R240, RZ, 0x7610, R240 ;  /* 0x00007610fff07816 */ /* 0x002fe200000000f0 */
[----:B------:R-:W-:Y:S02]  /*5ec0*/  IMAD.X R63, R117, 0x1, R50, P0 ;  /* 0x00000001753f7824 */ /* 0x000fe400000e0632 */
[----:B------:R1:W-:Y:S04]  /*5ed0*/  STS.U16 [R251+UR4+0x8800], R252 ;  /* 0x008800fcfb007988 */ /* 0x0003e80008000404 */
[----:B------:R5:W4:Y:S01]  /*5ee0*/  @!P1 LDG.E.U16 R240, desc[UR8][R64.64] ;  /* 0x0000000840f09981 */ /* 0x000b22000c1e1500 */
[----:B0-----:R-:W-:-:S03]  /*5ef0*/  IADD3 R60, P0, R110, R3, RZ ;  /* 0x000000036e3c7210 */ /* 0x001fc60007f1e0ff */
[----:B------:R0:W-:Y:S01]  /*5f00*/  STS.U16 [R251+UR4+0x8600], R61 ;  /* 0x0086003dfb007988 */ /* 0x0001e20008000404 */
[----:B-1----:R-:W-:Y:S02]  /*5f10*/  PRMT R252, RZ, 0x7610, R252 ;  /* 0x00007610fffc7816 */ /* 0x002fe400000000fc */
[----:B-----5:R-:W-:-:S04]  /*5f20*/  PRMT R64, RZ, 0x7610, R64 ;  /* 0x00007610ff407816 */ /* 0x020fc80000000040 */
[----:B------:R-:W5:Y:S01]  /*5f30*/  @!P1 LDG.E.U16 R252, desc[UR8][R62.64] ;  /* 0x000000083efc9981 */ /* 0x000f62000c1e1500 */
[----:B0-----:R-:W-:-:S05]  /*5f40*/  IMAD.X R61, R109, 0x1, R50, P0 ;  /* 0x000000016d3d7824 */ /* 0x001fca00000e0632 */
[----:B------:R0:W5:Y:S01]  /*5f50*/  @!P1 LDG.E.U16 R64, desc[UR8][R60.64] ;  /* 0x000000083c409981 */ /* 0x000162000c1e1500 */
[----:B------:R-:W1:Y:S01]  /*5f60*/  S2R R65, SR_TID.X ;  /* 0x0000000000417919 */ /* 0x000e620000002100 */
[----:B0-----:R-:W-:Y:S01]  /*5f70*/  SHF.R.S32.HI R60, RZ, 0x7, R96 ;  /* 0x00000007ff3c7819 */ /* 0x001fe20000011460 */
[----:B------:R-:W-:-:S03]  /*5f80*/  IMAD.SHL.U32 R61, R250, 0x2, RZ ;  /* 0x00000002fa3d7824 */ /* 0x000fc600078e00ff */
[----:B------:R-:W-:Y:S01]  /*5f90*/  SGXT R60, R60, 0x1 ;  /* 0x000000013c3c781a */ /* 0x000fe20000000200 */
[----:B------:R-:W0:Y:S03]  /*5fa0*/  S2UR UR6, SR_CgaCtaId ;  /* 0x00000000000679c3 */ /* 0x000e260000008800 */
[----:B------:R-:W-:Y:S01]  /*5fb0*/  LOP3.LUT R60, R61, 0x110, R60, 0x78, !PT ;  /* 0x000001103d3c7812 */ /* 0x000fe200078e783c */
[----:B------:R0:W-:Y:S01]  /*5fc0*/  STS.U16 [R251+UR4+0x8e00], R241 ;  /* 0x008e00f1fb007988 */ /* 0x0001e20008000404 */
[C---:B-1----:R-:W-:Y:S02]  /*5fd0*/  LOP3.LUT R62, R65.reuse, 0x7f, RZ, 0xc0, !PT ;  /* 0x0000007f413e7812 */ /* 0x042fe400078ec0ff */
[----:B------:R-:W-:Y:S01]  /*5fe0*/  SHF.R.S32.HI R96, RZ, 0x7, R65 ;  /* 0x00000007ff607819 */ /* 0x000fe20000011441 */
[----:B------:R-:W-:Y:S02]  /*5ff0*/  IMAD.SHL.U32 R61, R65, 0x8, RZ ;  /* 0x00000008413d7824 */ /* 0x000fe400078e00ff */
[----:B------:R-:W-:Y:S01]  /*6000*/  IMAD.SHL.U32 R63, R62, 0x2, RZ ;  /* 0x000000023e3f7824 */ /* 0x000fe200078e00ff */
[----:B------:R-:W-:-:S02]  /*6010*/  SGXT R62, R96, 0x1 ;  /* 0x00000001603e781a */ /* 0x000fc40000000200 */
[----:B------:R-:W-:Y:S02]  /*6020*/  LOP3.LUT R61, R61, 0x30, RZ, 0xc0, !PT ;  /* 0x000000303d3d7812 */ /* 0x000fe400078ec0ff */
[----:B0-----:R-:W-:Y:S02]  /*6030*/  LOP3.LUT R241, R63, 0x110, R62, 0x78, !PT ;  /* 0x000001103ff17812 */ /* 0x001fe400078e783e */
[C---:B------:R-:W-:Y:S01]  /*6040*/  LOP3.LUT R62, R65.reuse, 0x7, RZ, 0xc0, !PT ;  /* 0x00000007413e7812 */ /* 0x040fe200078ec0ff */
[----:B------:R0:W-:Y:S04]  /*6050*/  STS.U16 [R251+UR4+0x8c00], R202 ;  /* 0x008c00cafb007988 */ /* 0x0001e80008000404 */
[----:B------:R-:W-:Y:S02]  /*6060*/  IMAD R96, R62, 0x40, R61 ;  /* 0x000000403e607824 */ /* 0x000fe400078e023d */
[----:B------:R-:W-:-:S02]  /*6070*/  IMAD.SHL.U32 R61, R65, 0x2, RZ ;  /* 0x00000002413d7824 */ /* 0x000fc400078e00ff */
[----:B0-----:R-:W-:-:S03]  /*6080*/  IMAD.SHL.U32 R202, R62, 0x10, RZ ;  /* 0x000000103eca7824 */ /* 0x001fc600078e00ff */
[--C-:B------:R-:W-:Y:S02]  /*6090*/  LOP3.LUT R63, R96, 0x10, R61.reuse, 0x78, !PT ;  /* 0x00000010603f7812 */ /* 0x100fe400078e783d */
[----:B------:R-:W-:Y:S02]  /*60a0*/  LOP3.LUT R96, R202, 0x30, R61, 0x78, !PT ;  /* 0x00000030ca607812 */ /* 0x000fe400078e783d */
[----:B------:R-:W-:Y:S01]  /*60b0*/  LOP3.LUT R61, R65, 0xe0, RZ, 0xc0, !PT ;  /* 0x000000e0413d7812 */ /* 0x000fe200078ec0ff */
[----:B------:R-:W-:Y:S02]  /*60c0*/  UMOV UR5, 0x400 ;  /* 0x0000040000057882 */ /* 0x000fe40000000000 */
[----:B------:R-:W-:Y:S02]  /*60d0*/  ULEA UR5, UR6, UR5, 0x18 ;  /* 0x0000000506057291 */ /* 0x000fe4000f8ec03f */
[----:B------:R-:W-:Y:S01]  /*60e0*/  IMAD R61, R62, 0x4, R61 ;  /* 0x000000043e3d7824 */ /* 0x000fe200078e023d */
[----:B------:R-:W-:Y:S03]  /*60f0*/  STS.U16 [R251+UR4+0x9000], R242 ;  /* 0x009000f2fb007988 */ /* 0x000fe60008000404 */
[----:B------:R-:W-:Y:S01]  /*6100*/  IMAD.U32 R96, R61, 0x40, R96 ;  /* 0x000000403d607824 */ /* 0x000fe200078e0060 */
[----:B------:R-:W-:Y:S01]  /*6110*/  STS.U16 [R251+UR4+0x9200], R243 ;  /* 0x009200f3fb007988 */ /* 0x000fe20008000404 */
[----:B------:R-:W-:-:S03]  /*6120*/  LOP3.LUT R61, R241, 0x20, RZ, 0x3c, !PT ;  /* 0x00000020f13d7812 */ /* 0x000fc600078e3cff */
[----:B------:R-:W-:Y:S04]  /*6130*/  STS.U16 [R251+UR4+0x9400], R244 ;  /* 0x009400f4fb007988 */ /* 0x000fe80008000404 */
        /* <DEDUP_REMOVED lines=12> */
[----:B------:R-:W-:Y:S04]  /*6200*/  STS.U16 [R60+UR4], R230 ;  /* 0x000000e63c007988 */ /* 0x000fe80008000404 */
[----:B------:R-:W-:Y:S04]  /*6210*/  STS.U16 [R60+UR4+0x800], R229 ;  /* 0x000800e53c007988 */ /* 0x000fe80008000404 */
[----:B------:R-:W-:Y:S04]  /*6220*/  STS.U16 [R60+UR4+0x1000], R228 ;  /* 0x001000e43c007988 */ /* 0x000fe80008000404 */
[----:B------:R-:W-:Y:S04]  /*6230*/  STS.U16 [R60+UR4+0x1800], R227 ;  /* 0x001800e33c007988 */ /* 0x000fe80008000404 */
[----:B--2---:R-:W-:Y:S04]  /*6240*/  STS.U16 [R60+UR4+0x2000], R226 ;  /* 0x002000e23c007988 */ /* 0x004fe80008000404 */
[----:B------:R-:W-:Y:S04]  /*6250*/  STS.U16 [R60+UR4+0x2800], R208 ;  /* 0x002800d03c007988 */ /* 0x000fe80008000404 */
[----:B------:R-:W-:Y:S04]  /*6260*/  STS.U16 [R60+UR4+0x3000], R225 ;  /* 0x003000e13c007988 */ /* 0x000fe80008000404 */
[----:B------:R-:W-:Y:S04]  /*6270*/  STS.U16 [R60+UR4+0x3800], R224 ;  /* 0x003800e03c007988 */ /* 0x000fe80008000404 */
[----:B------:R0:W-:Y:S04]  /*6280*/  STS.U16 [R60+UR4+0x4000], R223 ;  /* 0x004000df3c007988 */ /* 0x0001e80008000404 */
[----:B------:R-:W-:Y:S01]  /*6290*/  STS.U16 [R61+UR5+0x4a00], R222 ;  /* 0x004a00de3d007988 */ /* 0x000fe20008000405 */
[----:B0-----:R-:W-:-:S02]  /*62a0*/  LOP3.LUT R60, R241, 0x40, RZ, 0x3c, !PT ;  /* 0x00000040f13c7812 */ /* 0x001fc400078e3cff */
[----:B------:R-:W-:Y:S01]  /*62b0*/  LOP3.LUT R241, R241, 0x60, RZ, 0x3c, !PT ;  /* 0x00000060f1f17812 */ /* 0x000fe200078e3cff */
        /* <DEDUP_REMOVED lines=8> */
[----:B---3--:R-:W-:Y:S04]  /*6340*/  STS.U16 [R61+UR5+0xa00], R213 ;  /* 0x000a00d53d007988 */ /* 0x008fe80008000405 */
[----:B------:R-:W-:Y:S04]  /*6350*/  STS.U16 [R61+UR5+0x200], R212 ;  /* 0x000200d43d007988 */ /* 0x000fe80008000405 */
[----:B------:R-:W-:Y:S04]  /*6360*/  STS.U16 [R61+UR5+0x2200], R211 ;  /* 0x002200d33d007988 */ /* 0x000fe80008000405 */
[----:B------:R-:W-:Y:S04]  /*6370*/  STS.U16 [R61+UR5+0x2a00], R78 ;  /* 0x002a004e3d007988 */ /* 0x000fe80008000405 */
[----:B------:R-:W-:Y:S04]  /*6380*/  STS.U16 [R61+UR5+0x3200], R210 ;  /* 0x003200d23d007988 */ /* 0x000fe80008000405 */
[----:B------:R-:W-:Y:S04]  /*6390*/  STS.U16 [R61+UR5+0x3a00], R209 ;  /* 0x003a00d13d007988 */ /* 0x000fe80008000405 */
[----:B----4-:R-:W-:Y:S04]  /*63a0*/  STS.U16 [R61+UR5+0x4200], R207 ;  /* 0x004200cf3d007988 */ /* 0x010fe80008000405 */
[----:B------:R-:W-:Y:S04]  /*63b0*/  STS.U16 [R60+UR5+0x4c00], R206 ;  /* 0x004c00ce3c007988 */ /* 0x000fe80008000405 */
[----:B------:R-:W-:Y:S04]  /*63c0*/  STS.U16 [R60+UR5+0x5400], R203 ;  /* 0x005400cb3c007988 */ /* 0x000fe80008000405 */
[----:B------:R0:W-:Y:S04]  /*63d0*/  STS.U16 [R60+UR5+0x5c00], R201 ;  /* 0x005c00c93c007988 */ /* 0x0001e80008000405 */
        /* <DEDUP_REMOVED lines=27> */
[----:B-----5:R-:W-:Y:S04]  /*6590*/  STS.U16 [R241+UR5+0x3e00], R252 ;  /* 0x003e00fcf1007988 */ /* 0x020fe80008000405 */
[----:B------:R-:W-:Y:S01]  /*65a0*/  STS.U16 [R241+UR5+0x4600], R64 ;  /* 0x00460040f1007988 */ /* 0x000fe20008000405 */
[----:B------:R-:W-:Y:S01]  /*65b0*/  BAR.SYNC.DEFER_BLOCKING 0x0 ;  /* 0x0000000000007b1d */ /* 0x000fe20000010000 */
[----:B------:R-:W-:-:S05]  /*65c0*/  IMAD.SHL.U32 R202, R65, 0x20, RZ ;  /* 0x0000002041ca7824 */ /* 0x000fca00078e00ff */
[----:B------:R-:W-:-:S04]  /*65d0*/  LOP3.LUT R202, R63, 0x200, R202, 0xf8, !PT ;  /* 0x000002003fca7812 */ /* 0x000fc800078ef8ca */
[----:B0-----:R-:W-:Y:S01]  /*65e0*/  LOP3.LUT R201, R202, 0x20, RZ, 0x3c, !PT ;  /* 0x00000020cac97812 */ /* 0x001fe200078e3cff */
[----:B------:R-:W-:Y:S04]  /*65f0*/  LDSM.16.MT88.4 R76, [R202+UR5+0x8000] ;  /* 0x00800005ca4c783b */ /* 0x000fe80008004200 */
[----:B------:R-:W0:Y:S04]  /*6600*/  LDSM.16.M88.4 R68, [R96+UR5] ;  /* 0x000000056044783b */ /* 0x000e280008000200 */
[----:B------:R-:W1:Y:S04]  /*6610*/  LDSM.16.M88.4 R72, [R96+UR5+0x4000] ;  /* 0x004000056048783b */ /* 0x000e680008000200 */
[----:B------:R-:W2:Y:S04]  /*6620*/  LDSM.16.MT88.4 R60, [R201+UR5+0x8000] ;  /* 0x00800005c93c783b */ /* 0x000ea80008004200 */
[----:B------:R-:W3:Y:S04]  /*6630*/  LDSM.16.MT88.4 R64, [R202+UR5+0x8400] ;  /* 0x00840005ca40783b */ /* 0x000ee80008004200 */
[----:B------:R-:W4:Y:S01]  /*6640*/  LDSM.16.MT88.4 R80, [R201+UR5+0x8400] ;  /* 0x00840005c950783b */ /* 0x000f220008004200 */
[----:B------:R-:W-:-:S03]  /*6650*/  LOP3.LUT R203, R96, 0x40, RZ, 0x3c, !PT ;  /* 0x0000004060cb7812 */ /* 0x000fc600078e3cff */
[----:B------:R-:W-:Y:S01]  /*6660*/  LDSM.16.M88.4 R88, [R96+UR5+0x4080] ;  /* 0x004080056058783b */ /* 0x000fe20008000200 */
[C---:B0-----:R-:W-:Y:S06]  /*6670*/  HMMA.16816.F32 R92, R76.reuse, R68, R92 ;  /* 0x000000444c5c723c */ /* 0x041fec000000185c */
[----:B-1----:R-:W-:Y:S06]  /*6680*/  HMMA.16816.F32 R56, R76, R72, R56 ;  /* 0x000000484c38723c */ /* 0x002fec0000001838 */
[C---:B--2---:R-:W-:Y:S01]  /*6690*/  HMMA.16816.F32 R76, R60.reuse, R68, R52 ;  /* 0x000000443c4c723c */ /* 0x044fe20000001834 */
[----:B------:R-:W-:Y:S05]  /*66a0*/  LDSM.16.M88.4 R52, [R203+UR5] ;  /* 0x00000005cb34783b */ /* 0x000fea0008000200 */
[----:B------:R-:W-:Y:S01]  /*66b0*/  HMMA.16816.F32 R84, R60, R72, R84 ;  /* 0x000000483c54723c */ /* 0x000fe20000001854 */
[----:B------:R-:W0:Y:S05]  /*66c0*/  LDSM.16.MT88.4 R60, [R202+UR5+0x8800] ;  /* 0x00880005ca3c783b */ /* 0x000e2a0008004200 */
[C---:B---3--:R-:W-:Y:S06]  /*66d0*/  HMMA.16816.F32 R92, R64.reuse, R70, R92 ;  /* 0x00000046405c723c */ /* 0x048fec000000185c */
[----:B------:R-:W-:Y:S01]  /*66e0*/  HMMA.16816.F32 R64, R64, R74, R56 ;  /* 0x0000004a4040723c */ /* 0x000fe20000001838 */
[----:B------:R-:W1:Y:S05]  /*66f0*/  LDSM.16.M88.4 R56, [R203+UR5+0x4000] ;  /* 0x00400005cb38783b */ /* 0x000e6a0008000200 */
[C---:B----4-:R-:W-:Y:S01]  /*6700*/  HMMA.16816.F32 R68, R80.reuse, R70, R76 ;  /* 0x000000465044723c */ /* 0x050fe2000000184c */
[----:B------:R-:W2:Y:S05]  /*6710*/  LDSM.16.MT88.4 R76, [R201+UR5+0x8800] ;  /* 0x00880005c94c783b */ /* 0x000eaa0008004200 */
[----:B------:R-:W-:Y:S01]  /*6720*/  HMMA.16816.F32 R80, R80, R74, R84 ;  /* 0x0000004a5050723c */ /* 0x000fe20000001854 */
[----:B------:R-:W-:Y:S05]  /*6730*/  LDSM.16.MT88.4 R72, [R201+UR5+0x8c00] ;  /* 0x008c0005c948783b */ /* 0x000fea0008004200 */
[C---:B0-----:R-:W-:Y:S06]  /*6740*/  HMMA.16816.F32 R92, R60.reuse, R52, R92 ;  /* 0x000000343c5c723c */ /* 0x041fec000000185c */
[----:B-1----:R-:W-:Y:S01]  /*6750*/  HMMA.16816.F32 R60, R60, R56, R64 ;  /* 0x000000383c3c723c */ /* 0x002fe20000001840 */
[----:B------:R-:W0:Y:S01]  /*6760*/  LDSM.16.MT88.4 R64, [R202+UR5+0x8c00] ;  /* 0x008c0005ca40783b */ /* 0x000e220008004200 */
[----:B------:R-:W-:-:S02]  /*6770*/  IMAD.MOV.U32 R86, RZ, RZ, R100 ;  /* 0x000000ffff567224 */ /* 0x000fc400078e0064 */
[----:B------:R-:W-:Y:S02]  /*6780*/  IMAD.MOV.U32 R100, RZ, RZ, R102 ;  /* 0x000000ffff647224 */ /* 0x000fe400078e0066 */
[----:B------:R-:W-:Y:S02]  /*6790*/  IMAD.MOV.U32 R87, RZ, RZ, R51 ;  /* 0x000000ffff577224 */ /* 0x000fe400078e0033 */
[----:B------:R-:W-:Y:S01]  /*67a0*/  IMAD.MOV.U32 R102, RZ, RZ, R104 ;  /* 0x000000ffff667224 */ /* 0x000fe200078e0068 */
[----:B--2---:R-:W-:Y:S01]  /*67b0*/  HMMA.16816.F32 R68, R76, R52, R68 ;  /* 0x000000344c44723c */ /* 0x004fe20000001844 */
[----:B------:R-:W-:-:S04]  /*67c0*/  IMAD.WIDE R86, R182, 0x2, R86 ;  /* 0x00000002b6567825 */ /* 0x000fc800078e0256 */
[----:B------:R-:W-:-:S04]  /*67d0*/  IMAD.WIDE R84, R182, 0x2, R100 ;  /* 0x00000002b6547825 */ /* 0x000fc800078e0264 */
[----:B------:R-:W-:Y:S01]  /*67e0*/  IMAD.WIDE R52, R182, 0x2, R102 ;  /* 0x00000002b6347825 */ /* 0x000fe200078e0266 */
[----:B------:R-:W-:Y:S01]  /*67f0*/  HMMA.16816.F32 R76, R76, R56, R80 ;  /* 0x000000384c4c723c */ /* 0x000fe20000001850 */
[----:B------:R-:W-:Y:S02]  /*6800*/  LDSM.16.MT88.4 R80, [R202+UR5+0x9000] ;  /* 0x00900005ca50783b */ /* 0x000fe40008004200 */
[----:B------:R-:W-:Y:S02]  /*6810*/  IMAD.MOV.U32 R104, RZ, RZ, R52 ;  /* 0x000000ffff687224 */ /* 0x000fe400078e0034 */
[----:B------:R-:W-:Y:S02]  /*6820*/  IMAD.MOV.U32 R103, RZ, RZ, R53 ;  /* 0x000000ffff677224 */ /* 0x000fe400078e0035 */
[----:B------:R-:W-:Y:S02]  /*6830*/  IMAD.MOV.U32 R100, RZ, RZ, R86 ;  /* 0x000000ffff647224 */ /* 0x000fe400078e0056 */
[----:B------:R-:W-:-:S02]  /*6840*/  IMAD.MOV.U32 R51, RZ, RZ, R87 ;  /* 0x000000ffff337224 */ /* 0x000fc400078e0057 */
[----:B------:R-:W-:Y:S02]  /*6850*/  IMAD.MOV.U32 R102, RZ, RZ, R84 ;  /* 0x000000ffff667224 */ /* 0x000fe400078e0054 */
[----:B------:R-:W-:Y:S02]  /*6860*/  IMAD.MOV.U32 R101, RZ, RZ, R85 ;  /* 0x000000ffff657224 */ /* 0x000fe400078e0055 */
[----:B------:R-:W-:Y:S01]  /*6870*/  IMAD.MOV.U32 R52, RZ, RZ, R106 ;  /* 0x000000ffff347224 */ /* 0x000fe200078e006a */
[----:B------:R-:W1:Y:S01]  /*6880*/  LDSM.16.M88.4 R84, [R96+UR5+0x80] ;  /* 0x000080056054783b */ /* 0x000e620008000200 */
[----:B------:R-:W-:Y:S02]  /*6890*/  IMAD.MOV.U32 R53, RZ, RZ, R105 ;  /* 0x000000ffff357224 */ /* 0x000fe400078e0069 */
[----:B------:R-:W-:Y:S01]  /*68a0*/  IMAD.MOV.U32 R57, RZ, RZ, R107 ;  /* 0x000000ffff397224 */ /* 0x000fe200078e006b */
[----:B------:R-:W2:Y:S01]  /*68b0*/  LDSM.16.MT88.4 R96, [R201+UR5+0x9000] ;  /* 0x00900005c960783b */ /* 0x000ea20008004200 */
[----:B------:R-:W-:-:S04]  /*68c0*/  IMAD.WIDE R106, R182, 0x2, R52 ;  /* 0x00000002b66a7825 */ /* 0x000fc800078e0234 */
[----:B------:R-:W-:Y:S02]  /*68d0*/  IMAD.MOV.U32 R56, RZ, RZ, R108 ;  /* 0x000000ffff387224 */ /* 0x000fe400078e006c */
[----:B------:R-:W-:Y:S02]  /*68e0*/  IMAD.MOV.U32 R52, RZ, RZ, R110 ;  /* 0x000000ffff347224 */ /* 0x000fe400078e006e */
[----:B------:R-:W-:Y:S02]  /*68f0*/  IMAD.MOV.U32 R53, RZ, RZ, R109 ;  /* 0x000000ffff357224 */ /* 0x000fe400078e006d */
[----:B------:R-:W-:-:S04]  /*6900*/  IMAD.WIDE R108, R182, 0x2, R56 ;  /* 0x00000002b66c7825 */ /* 0x000fc800078e0238 */
[----:B------:R-:W-:-:S04]  /*6910*/  IMAD.WIDE R52, R182, 0x2, R52 ;  /* 0x00000002b6347825 */ /* 0x000fc800078e0234 */
[----:B------:R-:W-:Y:S02]  /*6920*/  IMAD.MOV.U32 R105, RZ, RZ, R107 ;  /* 0x000000ffff697224 */ /* 0x000fe400078e006b */
[----:B------:R-:W-:Y:S02]  /*6930*/  IMAD.MOV.U32 R107, RZ, RZ, R109 ;  /* 0x000000ffff6b7224 */ /* 0x000fe400078e006d */
[----:B------:R-:W-:Y:S02]  /*6940*/  IMAD.MOV.U32 R110, RZ, RZ, R52 ;  /* 0x000000ffff6e7224 */ /* 0x000fe400078e0034 */
[----:B------:R-:W-:Y:S02]  /*6950*/  IMAD.MOV.U32 R109, RZ, RZ, R53 ;  /* 0x000000ffff6d7224 */ /* 0x000fe400078e0035 */
[----:B------:R-:W-:Y:S02]  /*6960*/  IMAD.MOV.U32 R52, RZ, RZ, R112 ;  /* 0x000000ffff347224 */ /* 0x000fe400078e0070 */
[----:B------:R-:W-:-:S02]  /*6970*/  IMAD.MOV.U32 R53, RZ, RZ, R111 ;  /* 0x000000ffff357224 */ /* 0x000fc400078e006f */
[----:B------:R-:W-:Y:S01]  /*6980*/  IMAD.MOV.U32 R112, RZ, RZ, R114 ;  /* 0x000000ffff707224 */ /* 0x000fe200078e0072 */
[----:B0-----:R-:W-:Y:S01]  /*6990*/  HMMA.16816.F32 R92, R64, R54, R92 ;  /* 0x00000036405c723c */ /* 0x001fe2000000185c */
[----:B------:R-:W-:Y:S02]  /*69a0*/  IMAD.MOV.U32 R114, RZ, RZ, R116 ;  /* 0x000000ffff727224 */ /* 0x000fe400078e0074 */
[----:B------:R-:W-:-:S03]  /*69b0*/  IMAD.WIDE R52, R182, 0x2, R52 ;  /* 0x00000002b6347825 */ /* 0x000fc600078e0234 */
[----:B------:R-:W-:Y:S01]  /*69c0*/  HMMA.16816.F32 R60, R64, R58, R60 ;  /* 0x0000003a403c723c */ /* 0x000fe2000000183c */
[----:B------:R-:W-:Y:S02]  /*69d0*/  IMAD.MOV.U32 R116, RZ, RZ, R118 ;  /* 0x000000ffff747224 */ /* 0x000fe400078e0076 */
[----:B------:R-:W-:-:S04]  /*69e0*/  IMAD.WIDE R56, R182, 0x2, R114 ;  /* 0x00000002b6387825 */ /* 0x000fc800078e0272 */
[----:B------:R-:W-:Y:S01]  /*69f0*/  IMAD.WIDE R64, R182, 0x2, R112 ;  /* 0x00000002b6407825 */ /* 0x000fe200078e0270 */
[C---:B------:R-:W-:Y:S03]  /*6a00*/  HMMA.16816.F32 R68, R72.reuse, R54, R68 ;  /* 0x000000364844723c */ /* 0x040fe60000001844 */
[----:B------:R-:W-:Y:S02]  /*6a10*/  IMAD.MOV.U32 R118, RZ, RZ, R120 ;  /* 0x000000ffff767224 */ /* 0x000fe400078e0078 */
[----:B------:R-:W-:Y:S01]  /*6a20*/  IMAD.MOV.U32 R114, RZ, RZ, R64 ;  /* 0x000000ffff727224 */ /* 0x000fe200078e0040 */
[----:B------:R-:W-:Y:S01]  /*6a30*/  HMMA.16816.F32 R76, R72, R58, R76 ;  /* 0x0000003a484c723c */ /* 0x000fe2000000184c */
[----:B------:R-:W-:Y:S02]  /*6a40*/  IMAD.MOV.U32 R113, RZ, RZ, R65 ;  /* 0x000000ffff717224 */ /* 0x000fe400078e0041 */
[----:B------:R-:W-:-:S02]  /*6a50*/  IMAD.MOV.U32 R112, RZ, RZ, R52 ;  /* 0x000000ffff707224 */ /* 0x000fc400078e0034 */
[----:B------:R-:W-:Y:S02]  /*6a60*/  IMAD.MOV.U32 R111, RZ, RZ, R53 ;  /* 0x000000ffff6f7224 */ /* 0x000fe400078e0035 */
[C---:B------:R-:W-:Y:S01]  /*6a70*/  IMAD.WIDE R64, R182.reuse, 0x2, R116 ;  /* 0x00000002b6407825 */ /* 0x040fe200078e0274 */
[----:B------:R-:W0:Y:S03]  /*6a80*/  LDSM.16.MT88.4 R52, [R202+UR5+0x9400] ;  /* 0x00940005ca34783b */ /* 0x000e260008004200 */
[----:B------:R-:W-:Y:S02]  /*6a90*/  IMAD.MOV.U32 R116, RZ, RZ, R56 ;  /* 0x000000ffff747224 */ /* 0x000fe400078e0038 */
[----:B------:R-:W-:Y:S02]  /*6aa0*/  IMAD.MOV.U32 R115, RZ, RZ, R57 ;  /* 0x000000ffff737224 */ /* 0x000fe400078e0039 */
[----:B------:R-:W-:-:S04]  /*6ab0*/  IMAD.WIDE R56, R182, 0x2, R118 ;  /* 0x00000002b6387825 */ /* 0x000fc800078e0276 */
[----:B------:R-:W-:Y:S02]  /*6ac0*/  IMAD.MOV.U32 R120, RZ, RZ, R122 ;  /* 0x000000ffff787224 */ /* 0x000fe400078e007a */
[----:B------:R-:W-:Y:S02]  /*6ad0*/  IMAD.MOV.U32 R118, RZ, RZ, R64 ;  /* 0x000000ffff767224 */ /* 0x000fe400078e0040 */
[----:B------:R-:W-:Y:S02]  /*6ae0*/  IMAD.MOV.U32 R117, RZ, RZ, R65 ;  /* 0x000000ffff757224 */ /* 0x000fe400078e0041 */
[----:B------:R-:W-:-:S04]  /*6af0*/  IMAD.WIDE R64, R182, 0x2, R120 ;  /* 0x00000002b6407825 */ /* 0x000fc800078e0278 */
[----:B------:R-:W-:Y:S02]  /*6b00*/  IMAD.MOV.U32 R120, RZ, RZ, R56 ;  /* 0x000000ffff787224 */ /* 0x000fe400078e0038 */
[----:B------:R-:W-:Y:S02]  /*6b10*/  IMAD.MOV.U32 R119, RZ, RZ, R57 ;  /* 0x000000ffff777224 */ /* 0x000fe400078e0039 */
[----:B------:R-:W3:Y:S01]  /*6b20*/  LDSM.16.MT88.4 R56, [R201+UR5+0x9400] ;  /* 0x00940005c938783b */ /* 0x000ee20008004200 */
[----:B------:R-:W-:Y:S02]  /*6b30*/  IMAD.MOV.U32 R72, RZ, RZ, R124 ;  /* 0x000000ffff487224 */ /* 0x000fe400078e007c */
[----:B------:R-:W-:Y:S02]  /*6b40*/  IMAD.MOV.U32 R124, RZ, RZ, R126 ;  /* 0x000000ffff7c7224 */ /* 0x000fe400078e007e */
[----:B------:R-:W-:Y:S02]  /*6b50*/  IMAD.MOV.U32 R73, RZ, RZ, R123 ;  /* 0x000000ffff497224 */ /* 0x000fe400078e007b */
[----:B------:R-:W-:Y:S01]  /*6b60*/  IMAD.MOV.U32 R126, RZ, RZ, R128 ;  /* 0x000000ffff7e7224 */ /* 0x000fe200078e0080 */
[----:B-1----:R-:W-:Y:S01]  /*6b70*/  HMMA.16816.F32 R92, R80, R84, R92 ;  /* 0x00000054505c723c */ /* 0x002fe2000000185c */
[----:B------:R-:W-:-:S02]  /*6b80*/  IMAD.MOV.U32 R122, RZ, RZ, R64 ;  /* 0x000000ffff7a7224 */ /* 0x000fc400078e0040 */
[----:B------:R-:W-:Y:S02]  /*6b90*/  IMAD.MOV.U32 R121, RZ, RZ, R65 ;  /* 0x000000ffff797224 */ /* 0x000fe400078e0041 */
[C---:B------:R-:W-:Y:S01]  /*6ba0*/  IMAD.WIDE R72, R182.reuse, 0x2, R72 ;  /* 0x00000002b6487825 */ /* 0x040fe200078e0248 */
[----:B------:R-:W-:Y:S03]  /*6bb0*/  HMMA.16816.F32 R60, R80, R88, R60 ;  /* 0x00000058503c723c */ /* 0x000fe6000000183c */
[----:B------:R-:W-:-:S04]  /*6bc0*/  IMAD.WIDE R66, R182, 0x2, R124 ;  /* 0x00000002b6427825 */ /* 0x000fc800078e027c */
[----:B------:R-:W-:Y:S01]  /*6bd0*/  IMAD.WIDE R64, R182, 0x2, R126 ;  /* 0x00000002b6407825 */ /* 0x000fe200078e027e */
[C---:B--2---:R-:W-:Y:S03]  /*6be0*/  HMMA.16816.F32 R68, R96.reuse, R84, R68 ;  /* 0x000000546044723c */ /* 0x044fe60000001844 */
[----:B------:R-:W-:Y:S02]  /*6bf0*/  IMAD.MOV.U32 R124, RZ, RZ, R72 ;  /* 0x000000ffff7c7224 */ /* 0x000fe400078e0048 */
[----:B------:R-:W-:Y:S01]  /*6c00*/  IMAD.MOV.U32 R123, RZ, RZ, R73 ;  /* 0x000000ffff7b7224 */ /* 0x000fe200078e0049 */
[----:B------:R-:W-:Y:S01]  /*6c10*/  HMMA.16816.F32 R96, R96, R88, R76 ;  /* 0x000000586060723c */ /* 0x000fe2000000184c */
[----:B------:R-:W-:Y:S01]  /*6c20*/  IMAD.MOV.U32 R126, RZ, RZ, R66 ;  /* 0x000000ffff7e7224 */ /* 0x000fe200078e0042 */
[----:B------:R-:W-:Y:S01]  /*6c30*/  LDSM.16.M88.4 R72, [R203+UR5+0x80] ;  /* 0x00008005cb48783b */ /* 0x000fe20008000200 */
[----:B------:R-:W-:-:S02]  /*6c40*/  IMAD.MOV.U32 R125, RZ, RZ, R67 ;  /* 0x000000ffff7d7224 */ /* 0x000fc400078e0043 */
[----:B------:R-:W-:Y:S01]  /*6c50*/  IMAD.MOV.U32 R128, RZ, RZ, R64 ;  /* 0x000000ffff807224 */ /* 0x000fe200078e0040 */
[----:B------:R-:W-:Y:S01]  /*6c60*/  LDSM.16.M88.4 R76, [R203+UR5+0x4080] ;  /* 0x00408005cb4c783b */ /* 0x000fe20008000200 */
[----:B------:R-:W-:-:S03]  /*6c70*/  IMAD.MOV.U32 R127, RZ, RZ, R65 ;  /* 0x000000ffff7f7224 */ /* 0x000fc600078e0041 */
[----:B------:R-:W1:Y:S01]  /*6c80*/  LDSM.16.MT88.4 R64, [R202+UR5+0x9800] ;  /* 0x00980005ca40783b */ /* 0x000e620008004200 */
[C---:B0-----:R-:W-:Y:S06]  /*6c90*/  HMMA.16816.F32 R92, R52.reuse, R86, R92 ;  /* 0x00000056345c723c */ /* 0x041fec000000185c */
[----:B------:R-:W-:Y:S01]  /*6ca0*/  HMMA.16816.F32 R60, R52, R90, R60 ;  /* 0x0000005a343c723c */ /* 0x000fe2000000183c */
[----:B------:R-:W0:Y:S01]  /*6cb0*/  LDSM.16.MT88.4 R52, [R201+UR5+0x9800] ;  /* 0x00980005c934783b */ /* 0x000e220008004200 */
[----:B------:R-:W-:Y:S02]  /*6cc0*/  IMAD.MOV.U32 R80, RZ, RZ, R130 ;  /* 0x000000ffff507224 */ /* 0x000fe400078e0082 */
[----:B------:R-:W-:-:S02]  /*6cd0*/  IMAD.MOV.U32 R81, RZ, RZ, R129 ;  /* 0x000000ffff517224 */ /* 0x000fc400078e0081 */
[----:B---3--:R-:W-:Y:S01]  /*6ce0*/  HMMA.16816.F32 R68, R56, R86, R68 ;  /* 0x000000563844723c */ /* 0x008fe20000001844 */
[----:B------:R-:W-:Y:S02]  /*6cf0*/  IMAD.MOV.U32 R130, RZ, RZ, R132 ;  /* 0x000000ffff827224 */ /* 0x000fe400078e0084 */
[----:B------:R-:W-:-:S03]  /*6d00*/  IMAD.MOV.U32 R132, RZ, RZ, R134 ;  /* 0x000000ffff847224 */ /* 0x000fc600078e0086 */
[----:B------:R-:W-:Y:S01]  /*6d10*/  HMMA.16816.F32 R96, R56, R90, R96 ;  /* 0x0000005a3860723c */ /* 0x000fe20000001860 */
[----:B------:R-:W2:Y:S01]  /*6d20*/  LDSM.16.MT88.4 R56, [R202+UR5+0x9c00] ;  /* 0x009c0005ca38783b */ /* 0x000ea20008004200 */
[----:B------:R-:W-:-:S04]  /*6d30*/  IMAD.WIDE R80, R182, 0x2, R80 ;  /* 0x00000002b6507825 */ /* 0x000fc800078e0250 */
[----:B------:R-:W-:Y:S02]  /*6d40*/  IMAD.MOV.U32 R134, RZ, RZ, R136 ;  /* 0x000000ffff867224 */ /* 0x000fe400078e0088 */
[----:B------:R-:W-:-:S04]  /*6d50*/  IMAD.WIDE R84, R182, 0x2, R132 ;  /* 0x00000002b6547825 */ /* 0x000fc800078e0284 */
[----:B------:R-:W-:-:S04]  /*6d60*/  IMAD.WIDE R82, R182, 0x2, R130 ;  /* 0x00000002b6527825 */ /* 0x000fc800078e0282 */
[----:B------:R-:W-:Y:S02]  /*6d70*/  IMAD.MOV.U32 R130, RZ, RZ, R80 ;  /* 0x000000ffff827224 */ /* 0x000fe400078e0050 */
[----:B------:R-:W-:Y:S02]  /*6d80*/  IMAD.MOV.U32 R129, RZ, RZ, R81 ;  /* 0x000000ffff817224 */ /* 0x000fe400078e0051 */
[----:B------:R-:W-:-:S04]  /*6d90*/  IMAD.WIDE R80, R182, 0x2, R134 ;  /* 0x00000002b6507825 */ /* 0x000fc800078e0286 */
[----:B------:R-:W-:Y:S02]  /*6da0*/  IMAD.MOV.U32 R134, RZ, RZ, R84 ;  /* 0x000000ffff867224 */ /* 0x000fe400078e0054 */
[----:B------:R-:W-:Y:S02]  /*6db0*/  IMAD.MOV.U32 R133, RZ, RZ, R85 ;  /* 0x000000ffff857224 */ /* 0x000fe400078e0055 */
[----:B------:R-:W-:Y:S02]  /*6dc0*/  IMAD.MOV.U32 R84, RZ, RZ, R138 ;  /* 0x000000ffff547224 */ /* 0x000fe400078e008a */
[----:B------:R-:W-:Y:S02]  /*6dd0*/  IMAD.MOV.U32 R85, RZ, RZ, R137 ;  /* 0x000000ffff557224 */ /* 0x000fe400078e0089 */
[----:B------:R-:W-:Y:S02]  /*6de0*/  IMAD.MOV.U32 R138, RZ, RZ, R140 ;  /* 0x000000ffff8a7224 */ /* 0x000fe400078e008c */
[----:B------:R-:W-:Y:S01]  /*6df0*/  IMAD.WIDE R84, R182, 0x2, R84 ;  /* 0x00000002b6547825 */ /* 0x000fe200078e0254 */
[----:B-1----:R-:W-:Y:S03]  /*6e00*/  HMMA.16816.F32 R92, R64, R72, R92 ;  /* 0x00000048405c723c */ /* 0x002fe6000000185c */
[----:B------:R-:W-:-:S02]  /*6e10*/  IMAD.MOV.U32 R132, RZ, RZ, R82 ;  /* 0x000000ffff847224 */ /* 0x000fc400078e0052 */
[----:B------:R-:W-:Y:S01]  /*6e20*/  IMAD.MOV.U32 R131, RZ, RZ, R83 ;  /* 0x000000ffff837224 */ /* 0x000fe200078e0053 */
[----:B------:R-:W-:Y:S01]  /*6e30*/  HMMA.16816.F32 R60, R64, R76, R60 ;  /* 0x0000004c403c723c */ /* 0x000fe2000000183c */
[----:B------:R-:W-:-:S04]  /*6e40*/  IMAD.WIDE R82, R182, 0x2, R138 ;  /* 0x00000002b6527825 */ /* 0x000fc800078e028a */
[----:B------:R-:W-:Y:S02]  /*6e50*/  IMAD.MOV.U32 R138, RZ, RZ, R84 ;  /* 0x000000ffff8a7224 */ /* 0x000fe400078e0054 */
[----:B------:R-:W-:Y:S02]  /*6e60*/  IMAD.MOV.U32 R137, RZ, RZ, R85 ;  /* 0x000000ffff897224 */ /* 0x000fe400078e0055 */
[----:B------:R-:W1:Y:S01]  /*6e70*/  LDSM.16.MT88.4 R84, [R201+UR5+0x9c00] ;  /* 0x009c0005c954783b */ /* 0x000e620008004200 */
[----:B------:R-:W-:Y:S01]  /*6e80*/  IMAD.MOV.U32 R140, RZ, RZ, R142 ;  /* 0x000000ffff8c7224 */ /* 0x000fe200078e008e */
[C---:B0-----:R-:W-:Y:S01]  /*6e90*/  HMMA.16816.F32 R68, R52.reuse, R72, R68 ;  /* 0x000000483444723c */ /* 0x041fe20000001844 */
[----:B------:R-:W-:Y:S02]  /*6ea0*/  IMAD.MOV.U32 R136, RZ, RZ, R80 ;  /* 0x000000ffff887224 */ /* 0x000fe400078e0050 */
[----:B------:R-:W-:Y:S02]  /*6eb0*/  IMAD.MOV.U32 R135, RZ, RZ, R81 ;  /* 0x000000ffff877224 */ /* 0x000fe400078e0051 */
[----:B------:R-:W-:Y:S01]  /*6ec0*/  IMAD.WIDE R80, R182, 0x2, R140 ;  /* 0x00000002b6507825 */ /* 0x000fe200078e028c */
[----:B------:R-:W-:Y:S03]  /*6ed0*/  HMMA.16816.F32 R96, R52, R76, R96 ;  /* 0x0000004c3460723c */ /* 0x000fe60000001860 */
[----:B------:R-:W-:-:S02]  /*6ee0*/  IMAD.MOV.U32 R140, RZ, RZ, R82 ;  /* 0x000000ffff8c7224 */ /* 0x000fc400078e0052 */
[----:B------:R-:W-:Y:S01]  /*6ef0*/  IMAD.MOV.U32 R82, RZ, RZ, R144 ;  /* 0x000000ffff527224 */ /* 0x000fe200078e0090 */
[C---:B--2---:R-:W-:Y:S01]  /*6f00*/  HMMA.16816.F32 R92, R56.reuse, R74, R92 ;  /* 0x0000004a385c723c */ /* 0x044fe2000000185c */
[----:B------:R-:W-:Y:S02]  /*6f10*/  IMAD.MOV.U32 R144, RZ, RZ, R146 ;  /* 0x000000ffff907224 */ /* 0x000fe400078e0092 */
[----:B------:R-:W-:Y:S02]  /*6f20*/  IMAD.MOV.U32 R54, RZ, RZ, R160 ;  /* 0x000000ffff367224 */ /* 0x000fe400078e00a0 */
[----:B------:R-:W-:Y:S01]  /*6f30*/  IMAD.MOV.U32 R55, RZ, RZ, R159 ;  /* 0x000000ffff377224 */ /* 0x000fe200078e009f */
[----:B------:R-:W-:Y:S01]  /*6f40*/  HMMA.16816.F32 R56, R56, R78, R60 ;  /* 0x0000004e3838723c */ /* 0x000fe2000000183c */
[----:B------:R-:W-:Y:S02]  /*6f50*/  IMAD.MOV.U32 R142, RZ, RZ, R80 ;  /* 0x000000ffff8e7224 */ /* 0x000fe400078e0050 */
[----:B------:R-:W-:-:S02]  /*6f60*/  IMAD.MOV.U32 R141, RZ, RZ, R81 ;  /* 0x000000ffff8d7224 */ /* 0x000fc400078e0051 */
[----:B------:R-:W-:Y:S02]  /*6f70*/  IMAD.MOV.U32 R160, RZ, RZ, R162 ;  /* 0x000000ffffa07224 */ /* 0x000fe400078e00a2 */
[----:B------:R-:W-:Y:S02]  /*6f80*/  IMAD.MOV.U32 R60, RZ, RZ, R166 ;  /* 0x000000ffff3c7224 */ /* 0x000fe400078e00a6 */
[----:B------:R-:W-:Y:S02]  /*6f90*/  IMAD.MOV.U32 R61, RZ, RZ, R165 ;  /* 0x000000ffff3d7224 */ /* 0x000fe400078e00a5 */
[----:B------:R-:W-:-:S04]  /*6fa0*/  IMAD.WIDE R80, R182, 0x2, R144 ;  /* 0x00000002b6507825 */ /* 0x000fc800078e0290 */
[----:B------:R-:W-:-:S04]  /*6fb0*/  IMAD.WIDE R54, R182, 0x2, R54 ;  /* 0x00000002b6367825 */ /* 0x000fc800078e0236 */
[----:B------:R-:W-:Y:S02]  /*6fc0*/  VIADD R200, R200, 0xffffffff ;  /* 0xffffffffc8c87836 */ /* 0x000fe40000000000 */
[----:B------:R-:W-:Y:S02]  /*6fd0*/  IMAD.MOV.U32 R166, RZ, RZ, R168 ;  /* 0x000000ffffa67224 */ /* 0x000fe400078e00a8 */
[----:B------:R-:W-:Y:S02]  /*6fe0*/  IMAD.MOV.U32 R52, RZ, RZ, R164 ;  /* 0x000000ffff347224 */ /* 0x000fe400078e00a4 */
[----:B------:R-:W-:Y:S02]  /*6ff0*/  IMAD.MOV.U32 R53, RZ, RZ, R163 ;  /* 0x000000ffff357224 */ /* 0x000fe400078e00a3 */
[----:B------:R-:W-:Y:S01]  /*7000*/  IMAD.WIDE R60, R182, 0x2, R60 ;  /* 0x00000002b63c7825 */ /* 0x000fe200078e023c */
[----:B------:R-:W-:-:S03]  /*7010*/  ISETP.NE.U32.AND P0, PT, R200, RZ, PT ;  /* 0x000000ffc800720c */ /* 0x000fc60003f05070 */
[----:B------:R-:W-:Y:S02]  /*7020*/  IMAD.MOV.U32 R62, RZ, RZ, R172 ;  /* 0x000000ffff3e7224 */ /* 0x000fe400078e00ac */
[----:B------:R-:W-:Y:S02]  /*7030*/  IMAD.MOV.U32 R63, RZ, RZ, R171 ;  /* 0x000000ffff3f7224 */ /* 0x000fe400078e00ab */
[----:B------:R-:W-:-:S04]  /*7040*/  IMAD.WIDE R162, R182, 0x2, R160 ;  /* 0x00000002b6a27825 */ /* 0x000fc800078e02a0 */
[----:B------:R-:W-:Y:S02]  /*7050*/  IMAD.MOV.U32 R146, RZ, RZ, R80 ;  /* 0x000000ffff927224 */ /* 0x000fe400078e0050 */
[----:B------:R-:W-:Y:S02]  /*7060*/  IMAD.MOV.U32 R160, RZ, RZ, R54 ;  /* 0x000000ffffa07224 */ /* 0x000fe400078e0036 */
[----:B------:R-:W-:Y:S02]  /*7070*/  IMAD.MOV.U32 R159, RZ, RZ, R55 ;  /* 0x000000ffff9f7224 */ /* 0x000fe400078e0037 */
[----:B------:R-:W-:Y:S02]  /*7080*/  IMAD.MOV.U32 R80, RZ, RZ, R148 ;  /* 0x000000ffff507224 */ /* 0x000fe400078e0094 */
[----:B------:R-:W-:-:S04]  /*7090*/  IMAD.WIDE R54, R182, 0x2, R166 ;  /* 0x00000002b6367825 */ /* 0x000fc800078e02a6 */
        /* <DEDUP_REMOVED lines=17> */
[----:B------:R-:W-:-:S02]  /*71b0*/  IMAD.MOV.U32 R145, RZ, RZ, R81 ;  /* 0x000000ffff917224 */ /* 0x000fc400078e0051 */
[----:B------:R-:W-:-:S04]  /*71c0*/  IMAD.WIDE R66, R182, 0x2, R148 ;  /* 0x00000002b6427825 */ /* 0x000fc800078e0294 */
[----:B------:R-:W-:-:S04]  /*71d0*/  IMAD.WIDE R64, R182, 0x2, R150 ;  /* 0x00000002b6407825 */ /* 0x000fc800078e0296 */
        /* <DEDUP_REMOVED lines=20> */
[----:B------:R-:W-:Y:S01]  /*7320*/  IMAD.MOV.U32 R176, RZ, RZ, R60 ;  /* 0x000000ffffb07224 */ /* 0x000fe200078e003c */
[----:B-1----:R-:W-:Y:S01]  /*7330*/  HMMA.16816.F32 R52, R84, R74, R68 ;  /* 0x0000004a5434723c */ /* 0x002fe20000001844 */
[----:B------:R-:W-:Y:S01]  /*7340*/  IMAD.MOV.U32 R175, RZ, RZ, R61 ;  /* 0x000000ffffaf7224 */ /* 0x000fe200078e003d */
[----:B------:R-:W-:Y:S01]  /*7350*/  UIADD3 UR7, UR7, -0x80, URZ ;  /* 0xffffff8007077890 */ /* 0x000fe2000fffe03f */
[----:B------:R-:W-:-:S03]  /*7360*/  IMAD.WIDE R82, R182, 0x2, R82 ;  /* 0x00000002b6527825 */ /* 0x000fc600078e0252 */
[----:B------:R-:W-:Y:S01]  /*7370*/  HMMA.16816.F32 R84, R84, R78, R96 ;  /* 0x0000004e5454723c */ /* 0x000fe20000001860 */
[----:B------:R-:W-:-:S04]  /*7380*/  IMAD.WIDE R80, R182, 0x2, R80 ;  /* 0x00000002b6507825 */ /* 0x000fc800078e0250 */
        /* <DEDUP_REMOVED lines=42> */
[----:B------:R-:W-:Y:S01]  /*7630*/  IMAD.MOV.U32 R179, RZ, RZ, R61 ;  /* 0x000000ffffb37224 */ /* 0x000fe200078e003d */
[----:B------:R-:W-:Y:S06]  /*7640*/  @P0 BRA `(.L_x_2) ;  /* 0xffffffd0004c0947 */ /* 0x000fec000383ffff */
[----:B------:R-:W-:Y:S02]  /*7650*/  F2FP.F16.F32.PACK_AB R55, R87, R55 ;  /* 0x000000375737723e */ /* 0x000fe400000000ff */
[----:B------:R-:W-:Y:S02]  /*7660*/  F2FP.F16.F32.PACK_AB R54, R86, R54 ;  /* 0x000000365636723e */ /* 0x000fe400000000ff */
[----:B------:R-:W-:Y:S02]  /*7670*/  F2FP.F16.F32.PACK_AB R53, R85, R53 ;  /* 0x000000355535723e */ /* 0x000fe400000000ff */
[----:B------:R-:W-:Y:S02]  /*7680*/  F2FP.F16.F32.PACK_AB R52, R84, R52 ;  /* 0x000000345434723e */ /* 0x000fe400000000ff */
[----:B------:R-:W-:Y:S02]  /*7690*/  F2FP.F16.F32.PACK_AB R59, R59, R95 ;  /* 0x0000005f3b3b723e */ /* 0x000fe400000000ff */
[----:B------:R-:W-:-:S02]  /*76a0*/  F2FP.F16.F32.PACK_AB R58, R58, R94 ;  /* 0x0000005e3a3a723e */ /* 0x000fc400000000ff */
[----:B------:R-:W-:Y:S02]  /*76b0*/  F2FP.F16.F32.PACK_AB R57, R57, R93 ;  /* 0x0000005d3939723e */ /* 0x000fe400000000ff */
[----:B------:R-:W-:-:S07]  /*76c0*/  F2FP.F16.F32.PACK_AB R56, R56, R92 ;  /* 0x0000005c3838723e */ /* 0x000fce00000000ff */
.L_x_1:
[----:B------:R-:W0:Y:S01]  /*76d0*/  S2R R8, SR_TID.X ;  /* 0x0000000000087919 */ /* 0x000e220000002100 */
[----:B------:R-:W1:Y:S01]  /*76e0*/  S2UR UR5, SR_CgaCtaId ;  /* 0x00000000000579c3 */ /* 0x000e620000008800 */
[----:B------:R-:W-:Y:S01]  /*76f0*/  LOP3.LUT R183, R183, 0x60, RZ, 0xc0, !PT ;  /* 0x00000060b7b77812 */ /* 0x000fe200078ec0ff */
[----:B------:R-:W-:-:S06]  /*7700*/  UMOV UR4, 0x400 ;  /* 0x0000040000047882 */ /* 0x000fcc0000000000 */
[----:B------:R-:W-:Y:S06]  /*7710*/  BAR.SYNC.DEFER_BLOCKING 0x0 ;  /* 0x0000000000007b1d */ /* 0x000fec0000010000 */
[----:B------:R-:W-:Y:S01]  /*7720*/  ULDC.64 UR6, c[0x0][0x220] ;  /* 0x0000880000067ab9 */ /* 0x000fe20000000a00 */
[----:B------:R-:W-:Y:S02]  /*7730*/  ULDC.64 UR10, c[0x0][0x228] ;  /* 0x00008a00000a7ab9 */ /* 0x000fe40000000a00 */
[----:B------:R-:W-:Y:S01]  /*7740*/  ISETP.GE.AND P0, PT, R0, UR10, PT ;  /* 0x0000000a00007c0c */ /* 0x000fe2000bf06270 */
[----:B-1----:R-:W-:-:S03]  /*7750*/  ULEA UR4, UR5, UR4, 0x18 ;  /* 0x0000000405047291 */ /* 0x002fc6000f8ec03f */
[----:B------:R-:W-:Y:S01]  /*7760*/  ULDC UR5, c[0x0][0x244] ;  /* 0x0000910000057ab9 */ /* 0x000fe20000000800 */
[C---:B0-----:R-:W-:Y:S01]  /*7770*/  LOP3.LUT R4, R8.reuse, 0xe0, RZ, 0xc0, !PT ;  /* 0x000000e008047812 */ /* 0x041fe200078ec0ff */
[C---:B------:R-:W-:Y:S01]  /*7780*/  IMAD.SHL.U32 R5, R8.reuse, 0x100, RZ ;  /* 0x0000010008057824 */ /* 0x040fe200078e00ff */
[C---:B------:R-:W-:Y:S01]  /*7790*/  LOP3.LUT R3, R8.reuse, 0x1c, RZ, 0xc0, !PT ;  /* 0x0000001c08037812 */ /* 0x040fe200078ec0ff */
[----:B------:R-:W-:Y:S01]  /*77a0*/  IMAD.SHL.U32 R6, R8, 0x4, RZ ;  /* 0x0000000408067824 */ /* 0x000fe200078e00ff */
[----:B------:R-:W-:Y:S01]  /*77b0*/  SHF.R.U32.HI R19, RZ, 0x5, R8 ;  /* 0x00000005ff137819 */ /* 0x000fe20000011608 */
[----:B------:R-:W-:Y:S01]  /*77c0*/  IMAD R4, R4, 0x8, R183 ;  /* 0x0000000804047824 */ /* 0x000fe200078e02b7 */
[----:B------:R-:W-:Y:S02]  /*77d0*/  LOP3.LUT R5, R5, 0x1800, RZ, 0xc0, !PT ;  /* 0x0000180005057812 */ /* 0x000fe400078ec0ff */
[----:B------:R-:W-:Y:S01]  /*77e0*/  SGXT.U32 R19, R19, 0x3 ;  /* 0x000000031313781a */ /* 0x000fe20000000000 */
[----:B------:R-:W-:Y:S01]  /*77f0*/  IMAD.IADD R3, R3, 0x1, R4 ;  /* 0x0000000103037824 */ /* 0x000fe200078e0204 */
[----:B------:R-:W-:-:S02]  /*7800*/  LOP3.LUT R7, R5, 0xfc, R6, 0xf8, !PT ;  /* 0x000000fc05077812 */ /* 0x000fc400078ef806 */
[----:B------:R-:W-:Y:S02]  /*7810*/  SHF.R.U32.HI R6, RZ, 0x1, R8 ;  /* 0x00000001ff067819 */ /* 0x000fe40000011608 */
[C---:B------:R-:W-:Y:S01]  /*7820*/  LOP3.LUT R4, R3.reuse, 0x20, RZ, 0x3c, !PT ;  /* 0x0000002003047812 */ /* 0x040fe200078e3cff */
[----:B------:R-:W-:Y:S01]  /*7830*/  STS [R3+UR4], R56 ;  /* 0x0000003803007988 */ /* 0x000fe20008000804 */
[----:B------:R-:W-:Y:S02]  /*7840*/  LOP3.LUT R5, R3, 0x40, RZ, 0x3c, !PT ;  /* 0x0000004003057812 */ /* 0x000fe400078e3cff */
[----:B------:R-:W-:Y:S01]  /*7850*/  LOP3.LUT R21, R7, 0x60, R6, 0x78, !PT ;  /* 0x0000006007157812 */ /* 0x000fe200078e7806 */
[----:B------:R0:W-:Y:S01]  /*7860*/  STS [R3+UR4+0x80], R57 ;  /* 0x0000803903007988 */ /* 0x0001e20008000804 */
[----:B------:R-:W-:Y:S02]  /*7870*/  LOP3.LUT R6, R3, 0x60, RZ, 0x3c, !PT ;  /* 0x0000006003067812 */ /* 0x000fe400078e3cff */
[C-C-:B------:R-:W-:Y:S01]  /*7880*/  LOP3.LUT R13, R2.reuse, 0x70, R19.reuse, 0xfe, !PT ;  /* 0x00000070020d7812 */ /* 0x140fe200078efe13 */
[----:B------:R-:W-:Y:S01]  /*7890*/  STS [R4+UR4+0x800], R58 ;  /* 0x0008003a04007988 */ /* 0x000fe20008000804 */
[----:B------:R-:W-:-:S02]  /*78a0*/  LOP3.LUT R12, R2, 0x68, R19, 0xfe, !PT ;  /* 0x00000068020c7812 */ /* 0x000fc400078efe13 */
[C-C-:B------:R-:W-:Y:S01]  /*78b0*/  LOP3.LUT R14, R2.reuse, 0x60, R19.reuse, 0xfe, !PT ;  /* 0x00000060020e7812 */ /* 0x140fe200078efe13 */
[----:B------:R1:W-:Y:S01]  /*78c0*/  STS [R4+UR4+0x880], R59 ;  /* 0x0008803b04007988 */ /* 0x0003e20008000804 */
[--C-:B------:R-:W-:Y:S01]  /*78d0*/  LOP3.LUT R15, R2, 0x58, R19.reuse, 0xfe, !PT ;  /* 0x00000058020f7812 */ /* 0x100fe200078efe13 */
[----:B0-----:R-:W-:Y:S01]  /*78e0*/  IMAD R3, R0, UR5, RZ ;  /* 0x0000000500037c24 */ /* 0x001fe2000f8e02ff */
[----:B------:R-:W-:Y:S01]  /*78f0*/  ULDC UR5, c[0x0][0x248] ;  /* 0x0000920000057ab9 */ /* 0x000fe20000000800 */
[----:B------:R-:W-:Y:S01]  /*7900*/  STS [R5+UR4+0x1000], R52 ;  /* 0x0010003405007988 */ /* 0x000fe20008000804 */
[C-C-:B------:R-:W-:Y:S02]  /*7910*/  LOP3.LUT R0, R2.reuse, 0x78, R19.reuse, 0xfe, !PT ;  /* 0x0000007802007812 */ /* 0x140fe400078efe13 */
[----:B------:R-:W-:Y:S01]  /*7920*/  LEA R22, P1, R3, UR6, 0x1 ;  /* 0x0000000603167c11 */ /* 0x000fe2000f8208ff */
[----:B------:R0:W-:Y:S01]  /*7930*/  STS [R5+UR4+0x1080], R53 ;  /* 0x0010803505007988 */ /* 0x0001e20008000804 */
[----:B------:R-:W-:-:S02]  /*7940*/  LOP3.LUT R16, R2, 0x50, R19, 0xfe, !PT ;  /* 0x0000005002107812 */ /* 0x000fc400078efe13 */
[----:B------:R-:W-:Y:S01]  /*7950*/  LEA.HI.X.SX32 R24, R3, UR7, 0x1, P1 ;  /* 0x0000000703187c11 */ /* 0x000fe200088f0eff */
[----:B------:R-:W-:Y:S01]  /*7960*/  STS [R6+UR4+0x1800], R54 ;  /* 0x0018003606007988 */ /* 0x000fe20008000804 */
[C-C-:B------:R-:W-:Y:S02]  /*7970*/  LOP3.LUT R3, R2.reuse, 0x8, R19.reuse, 0xfe, !PT ;  /* 0x0000000802037812 */ /* 0x140fe400078efe13 */
[----:B-1----:R-:W-:Y:S01]  /*7980*/  LOP3.LUT R4, R2, R19, RZ, 0xfc, !PT ;  /* 0x0000001302047212 */ /* 0x002fe200078efcff */
[----:B------:R1:W-:Y:S01]  /*7990*/  STS [R6+UR4+0x1880], R55 ;  /* 0x0018803706007988 */ /* 0x0003e20008000804 */
[C---:B------:R-:W-:Y:S01]  /*79a0*/  ISETP.LT.AND P4, PT, R3.reuse, UR11, !P0 ;  /* 0x0000000b03007c0c */ /* 0x040fe2000c781270 */
[----:B------:R-:W-:Y:S01]  /*79b0*/  IMAD R7, R3, UR5, RZ ;  /* 0x0000000503077c24 */ /* 0x000fe2000f8e02ff */
[C---:B------:R-:W-:Y:S01]  /*79c0*/  ISETP.LT.AND P1, PT, R4.reuse, UR11, !P0 ;  /* 0x0000000b04007c0c */ /* 0x040fe2000c721270 */
[----:B------:R-:W-:Y:S01]  /*79d0*/  BAR.SYNC.DEFER_BLOCKING 0x0 ;  /* 0x0000000000007b1d */ /* 0x000fe20000010000 */
[----:B0-----:R-:W-:Y:S01]  /*79e0*/  IMAD R5, R4, UR5, RZ ;  /* 0x0000000504057c24 */ /* 0x001fe2000f8e02ff */
[----:B------:R-:W-:-:S02]  /*79f0*/  LOP3.LUT R17, R2, 0x48, R19, 0xfe, !PT ;  /* 0x0000004802117812 */ /* 0x000fc400078efe13 */
[C-C-:B------:R-:W-:Y:S02]  /*7a00*/  LOP3.LUT R18, R2.reuse, 0x40, R19.reuse, 0xfe, !PT ;  /* 0x0000004002127812 */ /* 0x140fe400078efe13 */
[C-C-:B------:R-:W-:Y:S02]  /*7a10*/  LOP3.LUT R11, R2.reuse, 0x38, R19.reuse, 0xfe, !PT ;  /* 0x00000038020b7812 */ /* 0x140fe400078efe13 */
[C-C-:B------:R-:W-:Y:S02]  /*7a20*/  LOP3.LUT R10, R2.reuse, 0x30, R19.reuse, 0xfe, !PT ;  /* 0x00000030020a7812 */ /* 0x140fe400078efe13 */
[C-C-:B------:R-:W-:Y:S02]  /*7a30*/  LOP3.LUT R8, R2.reuse, 0x28, R19.reuse, 0xfe, !PT ;  /* 0x0000002802087812 */ /* 0x140fe400078efe13 */
[C-C-:B------:R-:W-:Y:S02]  /*7a40*/  LOP3.LUT R3, R2.reuse, 0x20, R19.reuse, 0xfe, !PT ;  /* 0x0000002002037812 */ /* 0x140fe400078efe13 */
[----:B------:R-:W-:-:S02]  /*7a50*/  LOP3.LUT R9, R2, 0x18, R19, 0xfe, !PT ;  /* 0x0000001802097812 */ /* 0x000fc400078efe13 */
[----:B------:R-:W-:Y:S01]  /*7a60*/  LOP3.LUT R2, R2, 0x10, R19, 0xfe, !PT ;  /* 0x0000001002027812 */ /* 0x000fe200078efe13 */
[----:B------:R-:W-:Y:S01]  /*7a70*/  IMAD R20, R3, UR5, RZ ;  /* 0x0000000503147c24 */ /* 0x000fe2000f8e02ff */
[-C--:B-1----:R-:W-:Y:S02]  /*7a80*/  LEA R6, P3, R7, R22.reuse, 0x1 ;  /* 0x0000001607067211 */ /* 0x082fe400078608ff */
[----:B------:R-:W-:Y:S01]  /*7a90*/  LEA R4, P2, R5, R22, 0x1 ;  /* 0x0000001605047211 */ /* 0x000fe200078408ff */
[C---:B------:R-:W-:Y:S01]  /*7aa0*/  IMAD R19, R2.reuse, UR5, RZ ;  /* 0x0000000502137c24 */ /* 0x040fe2000f8e02ff */
[-C--:B------:R-:W-:Y:S01]  /*7ab0*/  LEA.HI.X.SX32 R7, R7, R24.reuse, 0x1, P3 ;  /* 0x0000001807077211 */ /* 0x080fe200018f0eff */
[----:B------:R-:W0:Y:S01]  /*7ac0*/  LDS R23, [R21+UR4] ;  /* 0x0000000415177984 */ /* 0x000e220008000800 */
[----:B------:R-:W-:Y:S02]  /*7ad0*/  LEA.HI.X.SX32 R5, R5, R24, 0x1, P2 ;  /* 0x0000001805057211 */ /* 0x000fe400010f0eff */
[----:B------:R-:W-:Y:S01]  /*7ae0*/  ISETP.LT.AND P3, PT, R2, UR11, !P0 ;  /* 0x0000000b02007c0c */ /* 0x000fe2000c761270 */
[----:B------:R-:W1:Y:S01]  /*7af0*/  LDS R25, [R21+UR4+0x100] ;  /* 0x0001000415197984 */ /* 0x000e620008000800 */
[----:B------:R-:W-:-:S03]  /*7b00*/  LEA R2, P2, R19, R22, 0x1 ;  /* 0x0000001613027211 */ /* 0x000fc600078408ff */
[----:B------:R-:W2:Y:S04]  /*7b10*/  LDS R27, [R21+UR4+0x200] ;  /* 0x00020004151b7984 */ /* 0x000ea80008000800 */
[----:B------:R-:W3:Y:S04]  /*7b20*/  LDS R29, [R21+UR4+0x300] ;  /* 0x00030004151d7984 */ /* 0x000ee80008000800 */
[----:B------:R-:W4:Y:S04]  /*7b30*/  LDS R31, [R21+UR4+0x400] ;  /* 0x00040004151f7984 */ /* 0x000f280008000800 */
[----:B------:R-:W5:Y:S04]  /*7b40*/  LDS R33, [R21+UR4+0x500] ;  /* 0x0005000415217984 */ /* 0x000f680008000800 */
[----:B------:R-:W5:Y:S04]  /*7b50*/  LDS R35, [R21+UR4+0x600] ;  /* 0x0006000415237984 */ /* 0x000f680008000800 */
[----:B------:R-:W5:Y:S04]  /*7b60*/  LDS R37, [R21+UR4+0x700] ;  /* 0x0007000415257984 */ /* 0x000f680008000800 */
[----:B0-----:R0:W-:Y:S01]  /*7b70*/  @P1 STG.E.U16 desc[UR8][R4.64], R23 ;  /* 0x0000001704001986 */ /* 0x0011e2000c101508 */
[----:B------:R-:W-:-:S02]  /*7b80*/  ISETP.LT.AND P1, PT, R3, UR11, !P0 ;  /* 0x0000000b03007c0c */ /* 0x000fc4000c721270 */
[----:B------:R-:W-:Y:S01]  /*7b90*/  LEA.HI.X.SX32 R3, R19, R24, 0x1, P2 ;  /* 0x0000001813037211 */ /* 0x000fe200010f0eff */
[----:B-1----:R1:W-:Y:S01]  /*7ba0*/  @P4 STG.E.U16 desc[UR8][R6.64], R25 ;  /* 0x0000001906004986 */ /* 0x0023e2000c101508 */
[C---:B------:R-:W-:Y:S01]  /*7bb0*/  ISETP.LT.AND P4, PT, R9.reuse, UR11, !P0 ;  /* 0x0000000b09007c0c */ /* 0x040fe2000c781270 */
[----:B------:R-:W-:Y:S01]  /*7bc0*/  IMAD R9, R9, UR5, RZ ;  /* 0x0000000509097c24 */ /* 0x000fe2000f8e02ff */
[C---:B------:R-:W-:Y:S01]  /*7bd0*/  ISETP.LT.AND P2, PT, R8.reuse, UR11, !P0 ;  /* 0x0000000b08007c0c */ /* 0x040fe2000c741270 */
[----:B------:R-:W-:Y:S01]  /*7be0*/  IMAD R19, R8, UR5, RZ ;  /* 0x0000000508137c24 */ /* 0x000fe2000f8e02ff */
[----:B--2---:R2:W-:Y:S02]  /*7bf0*/  @P3 STG.E.U16 desc[UR8][R2.64], R27 ;  /* 0x0000001b02003986 */ /* 0x0045e4000c101508 */
[-C--:B0-----:R-:W-:Y:S02]  /*7c00*/  LEA R4, P5, R9, R22.reuse, 0x1 ;  /* 0x0000001609047211 */ /* 0x081fe400078a08ff */
[----:B------:R-:W-:-:S02]  /*7c10*/  LEA R8, P3, R19, R22, 0x1 ;  /* 0x0000001613087211 */ /* 0x000fc400078608ff */
[----:B-1----:R-:W-:Y:S02]  /*7c20*/  LEA R6, P6, R20, R22, 0x1 ;  /* 0x0000001614067211 */ /* 0x002fe400078c08ff */
[-C--:B------:R-:W-:Y:S02]  /*7c30*/  LEA.HI.X.SX32 R5, R9, R24.reuse, 0x1, P5 ;  /* 0x0000001809057211 */ /* 0x080fe400028f0eff */
[-C--:B------:R-:W-:Y:S01]  /*7c40*/  LEA.HI.X.SX32 R9, R19, R24.reuse, 0x1, P3 ;  /* 0x0000001813097211 */ /* 0x080fe200018f0eff */
[----:B------:R-:W-:Y:S01]  /*7c50*/  IMAD R19, R10, UR5, RZ ;  /* 0x000000050a137c24 */ /* 0x000fe2000f8e02ff */
[----:B------:R-:W-:Y:S01]  /*7c60*/  LEA.HI.X.SX32 R7, R20, R24, 0x1, P6 ;  /* 0x0000001814077211 */ /* 0x000fe200030f0eff */
[----:B---3--:R0:W-:Y:S01]  /*7c70*/  @P4 STG.E.U16 desc[UR8][R4.64], R29 ;  /* 0x0000001d04004986 */ /* 0x0081e2000c101508 */
[----:B------:R-:W-:Y:S01]  /*7c80*/  ISETP.LT.AND P3, PT, R10, UR11, !P0 ;  /* 0x0000000b0a007c0c */ /* 0x000fe2000c761270 */
[----:B--2---:R-:W-:Y:S01]  /*7c90*/  IMAD R3, R11, UR5, RZ ;  /* 0x000000050b037c24 */ /* 0x004fe2000f8e02ff */
[-C--:B------:R-:W-:Y:S01]  /*7ca0*/  LEA R10, P4, R19, R22.reuse, 0x1 ;  /* 0x00000016130a7211 */ /* 0x080fe200078808ff */
[----:B----4-:R1:W-:Y:S01]  /*7cb0*/  @P1 STG.E.U16 desc[UR8][R6.64], R31 ;  /* 0x0000001f06001986 */ /* 0x0103e2000c101508 */
[C---:B------:R-:W-:Y:S01]  /*7cc0*/  ISETP.LT.AND P1, PT, R18.reuse, UR11, !P0 ;  /* 0x0000000b12007c0c */ /* 0x040fe2000c721270 */
[----:B------:R-:W-:Y:S01]  /*7cd0*/  IMAD R18, R18, UR5, RZ ;  /* 0x0000000512127c24 */ /* 0x000fe2000f8e02ff */
[----:B------:R-:W-:Y:S01]  /*7ce0*/  LEA R2, P5, R3, R22, 0x1 ;  /* 0x0000001603027211 */ /* 0x000fe200078a08ff */
[----:B-----5:R2:W-:Y:S01]  /*7cf0*/  @P2 STG.E.U16 desc[UR8][R8.64], R33 ;  /* 0x0000002108002986 */ /* 0x0205e2000c101508 */
[----:B------:R-:W-:-:S02]  /*7d00*/  ISETP.LT.AND P2, PT, R11, UR11, !P0 ;  /* 0x0000000b0b007c0c */ /* 0x000fc4000c741270 */
[-C--:B------:R-:W-:Y:S02]  /*7d10*/  LEA.HI.X.SX32 R11, R19, R24.reuse, 0x1, P4 ;  /* 0x00000018130b7211 */ /* 0x080fe400020f0eff */
[C---:B------:R-:W-:Y:S01]  /*7d20*/  ISETP.LT.AND P4, PT, R17.reuse, UR11, !P0 ;  /* 0x0000000b11007c0c */ /* 0x040fe2000c781270 */
[----:B------:R-:W-:Y:S01]  /*7d30*/  IMAD R17, R17, UR5, RZ ;  /* 0x0000000511117c24 */ /* 0x000fe2000f8e02ff */
[----:B------:R-:W-:Y:S01]  /*7d40*/  LEA.HI.X.SX32 R3, R3, R24, 0x1, P5 ;  /* 0x0000001803037211 */ /* 0x000fe200028f0eff */
[----:B------:R3:W-:Y:S01]  /*7d50*/  @P3 STG.E.U16 desc[UR8][R10.64], R35 ;  /* 0x000000230a003986 */ /* 0x0007e2000c101508 */
[-C--:B0-----:R-:W-:Y:S02]  /*7d60*/  LEA R4, P3, R18, R22.reuse, 0x1 ;  /* 0x0000001612047211 */ /* 0x081fe400078608ff */
[----:B-1----:R-:W-:Y:S01]  /*7d70*/  LEA R6, P6, R17, R22, 0x1 ;  /* 0x0000001611067211 */ /* 0x002fe200078c08ff */
[----:B--2---:R-:W-:Y:S01]  /*7d80*/  IMAD R9, R12, UR5, RZ ;  /* 0x000000050c097c24 */ /* 0x004fe2000f8e02ff */
[----:B------:R-:W-:Y:S01]  /*7d90*/  PRMT R23, R23, 0x7632, R23 ;  /* 0x0000763217177816 */ /* 0x000fe20000000017 */
[----:B------:R-:W-:Y:S01]  /*7da0*/  @P2 STG.E.U16 desc[UR8][R2.64], R37 ;  /* 0x0000002502002986 */ /* 0x000fe2000c101508 */
[----:B------:R-:W-:-:S02]  /*7db0*/  LEA.HI.X.SX32 R5, R18, R24, 0x1, P3 ;  /* 0x0000001812057211 */ /* 0x000fc400018f0eff */
[----:B------:R-:W-:Y:S02]  /*7dc0*/  PRMT R25, R25, 0x7632, R25 ;  /* 0x0000763219197816 */ /* 0x000fe40000000019 */
[----:B------:R-:W-:Y:S01]  /*7dd0*/  LEA.HI.X.SX32 R7, R17, R24, 0x1, P6 ;  /* 0x0000001811077211 */ /* 0x000fe200030f0eff */
[----:B------:R0:W-:Y:S01]  /*7de0*/  @P1 STG.E.U16 desc[UR8][R4.64], R23 ;  /* 0x0000001704001986 */ /* 0x0001e2000c101508 */
[C---:B------:R-:W-:Y:S01]  /*7df0*/  ISETP.LT.AND P3, PT, R14.reuse, UR11, !P0 ;  /* 0x0000000b0e007c0c */ /* 0x040fe2000c761270 */
[----:B------:R-:W-:Y:S01]  /*7e00*/  IMAD R14, R14, UR5, RZ ;  /* 0x000000050e0e7c24 */ /* 0x000fe2000f8e02ff */
[C---:B------:R-:W-:Y:S01]  /*7e10*/  ISETP.LT.AND P5, PT, R16.reuse, UR11, !P0 ;  /* 0x0000000b10007c0c */ /* 0x040fe2000c7a1270 */
[----:B------:R1:W-:Y:S01]  /*7e20*/  @P4 STG.E.U16 desc[UR8][R6.64], R25 ;  /* 0x0000001906004986 */ /* 0x0003e2000c101508 */
[C---:B------:R-:W-:Y:S01]  /*7e30*/  ISETP.LT.AND P4, PT, R15.reuse, UR11, !P0 ;  /* 0x0000000b0f007c0c */ /* 0x040fe2000c781270 */
[----:B------:R-:W-:Y:S01]  /*7e40*/  IMAD R15, R15, UR5, RZ ;  /* 0x000000050f0f7c24 */ /* 0x000fe2000f8e02ff */
[----:B------:R-:W-:Y:S01]  /*7e50*/  PRMT R27, R27, 0x7632, R27 ;  /* 0x000076321b1b7816 */ /* 0x000fe2000000001b */
[----:B---3--:R-:W-:Y:S01]  /*7e60*/  IMAD R11, R13, UR5, RZ ;  /* 0x000000050d0b7c24 */ /* 0x008fe2000f8e02ff */
[----:B------:R-:W-:Y:S01]  /*7e70*/  PRMT R29, R29, 0x7632, R29 ;  /* 0x000076321d1d7816 */ /* 0x000fe2000000001d */
[----:B------:R-:W-:Y:S01]  /*7e80*/  IMAD R16, R16, UR5, RZ ;  /* 0x0000000510107c24 */ /* 0x000fe2000f8e02ff */
[----:B------:R-:W-:Y:S01]  /*7e90*/  PRMT R33, R33, 0x7632, R33 ;  /* 0x0000763221217816 */ /* 0x000fe20000000021 */
[----:B------:R-:W-:Y:S01]  /*7ea0*/  IMAD R17, R0, UR5, RZ ;  /* 0x0000000500117c24 */ /* 0x000fe2000f8e02ff */
[----:B0-----:R-:W-:-:S02]  /*7eb0*/  LEA R4, P1, R15, R22, 0x1 ;  /* 0x000000160f047211 */ /* 0x001fc400078208ff */
[-C--:B------:R-:W-:Y:S02]  /*7ec0*/  LEA R2, P6, R16, R22.reuse, 0x1 ;  /* 0x0000001610027211 */ /* 0x080fe400078c08ff */
[C---:B-1----:R-:W-:Y:S02]  /*7ed0*/  LEA R6, P2, R14.reuse, R22, 0x1 ;  /* 0x000000160e067211 */ /* 0x042fe400078408ff */
[----:B------:R-:W-:Y:S02]  /*7ee0*/  LEA.HI.X.SX32 R5, R15, R24, 0x1, P1 ;  /* 0x000000180f057211 */ /* 0x000fe400008f0eff */
[----:B------:R-:W-:Y:S02]  /*7ef0*/  LEA R10, P1, R11, R22, 0x1 ;  /* 0x000000160b0a7211 */ /* 0x000fe400078208ff */
[----:B------:R-:W-:Y:S02]  /*7f00*/  LEA.HI.X.SX32 R7, R14, R24, 0x1, P2 ;  /* 0x000000180e077211 */ /* 0x000fe400010f0eff */
[----:B------:R-:W-:-:S02]  /*7f10*/  ISETP.LT.AND P2, PT, R12, UR11, !P0 ;  /* 0x0000000b0c007c0c */ /* 0x000fc4000c741270 */
[-C--:B------:R-:W-:Y:S02]  /*7f20*/  LEA.HI.X.SX32 R11, R11, R24.reuse, 0x1, P1 ;  /* 0x000000180b0b7211 */ /* 0x080fe400008f0eff */
[----:B------:R-:W-:Y:S02]  /*7f30*/  LEA.HI.X.SX32 R3, R16, R24, 0x1, P6 ;  /* 0x0000001810037211 */ /* 0x000fe400030f0eff */
[----:B------:R-:W-:Y:S02]  /*7f40*/  ISETP.LT.AND P1, PT, R13, UR11, !P0 ;  /* 0x0000000b0d007c0c */ /* 0x000fe4000c721270 */
[----:B------:R-:W-:Y:S01]  /*7f50*/  ISETP.LT.AND P0, PT, R0, UR11, !P0 ;  /* 0x0000000b00007c0c */ /* 0x000fe2000c701270 */
[----:B------:R0:W-:Y:S01]  /*7f60*/  @P5 STG.E.U16 desc[UR8][R2.64], R27 ;  /* 0x0000001b02005986 */ /* 0x0001e2000c101508 */
[----:B------:R-:W-:-:S03]  /*7f70*/  LEA R8, P6, R9, R22, 0x1 ;  /* 0x0000001609087211 */ /* 0x000fc600078c08ff */
[----:B------:R1:W-:Y:S01]  /*7f80*/  @P4 STG.E.U16 desc[UR8][R4.64], R29 ;  /* 0x0000001d04004986 */ /* 0x0003e2000c101508 */
[----:B------:R-:W-:Y:S02]  /*7f90*/  LEA.HI.X.SX32 R9, R9, R24, 0x1, P6 ;  /* 0x0000001809097211 */ /* 0x000fe400030f0eff */
[----:B------:R-:W-:-:S04]  /*7fa0*/  LEA R12, P6, R17, R22, 0x1 ;  /* 0x00000016110c7211 */ /* 0x000fc800078c08ff */
[----:B------:R-:W-:Y:S02]  /*7fb0*/  LEA.HI.X.SX32 R13, R17, R24, 0x1, P6 ;  /* 0x00000018110d7211 */ /* 0x000fe400030f0eff */
[----:B0-----:R-:W-:Y:S02]  /*7fc0*/  PRMT R3, R31, 0x7632, R3 ;  /* 0x000076321f037816 */ /* 0x001fe40000000003 */
[----:B-1----:R-:W-:-:S03]  /*7fd0*/  PRMT R5, R35, 0x7632, R5 ;  /* 0x0000763223057816 */ /* 0x002fc60000000005 */
[----:B------:R0:W-:Y:S04]  /*7fe0*/  @P3 STG.E.U16 desc[UR8][R6.64], R3 ;  /* 0x0000000306003986 */ /* 0x0001e8000c101508 */
[----:B------:R0:W-:Y:S04]  /*7ff0*/  @P2 STG.E.U16 desc[UR8][R8.64], R33 ;  /* 0x0000002108002986 */ /* 0x0001e8000c101508 */
[----:B------:R0:W-:Y:S01]  /*8000*/  @P1 STG.E.U16 desc[UR8][R10.64], R5 ;  /* 0x000000050a001986 */ /* 0x0001e2000c101508 */
[----:B------:R-:W-:Y:S05]  /*8010*/  @!P0 EXIT ;  /* 0x000000000000894d */ /* 0x000fea0003800000 */
[----:B0-----:R-:W-:-:S05]  /*8020*/  PRMT R6, R37, 0x7632, R6 ;  /* 0x0000763225067816 */ /* 0x001fca0000000006 */
[----:B------:R-:W-:Y:S01]  /*8030*/  STG.E.U16 desc[UR8][R12.64], R6 ;  /* 0x000000060c007986 */ /* 0x000fe2000c101508 */
[----:B------:R-:W-:Y:S05]  /*8040*/  EXIT ;  /* 0x000000000000794d */ /* 0x000fea0003800000 */
.L_x_3:
[----:B------:R-:W-:-:S00]  /*8050*/  BRA `(.L_x_3) ;  /* 0xfffffffc00fc7947 */ /* 0x000fc0000383ffff */
[----:B------:R-:W-:-:S00]  /*8060*/  NOP ;  /* 0x0000000000007918 */ /* 0x000fc00000000000 */
        /* <DEDUP_REMOVED lines=9> */
.L_x_4:


//--------------------- .nv.shared.matmul_kernel  --------------------------
	.section	.nv.shared.matmul_kernel,"aw",@nobits
	.sectionflags	@""
	.align	16
	.zero		1024


//--------------------- .nv.shared.reserved.0     --------------------------
	.section	.nv.shared.reserved.0,"aw",@nobits
	.weak		__nv_reservedSMEM_offset_0_alias
	.size		__nv_reservedSMEM_offset_0_alias, 0, 0
	.other		__nv_reservedSMEM_offset_0_alias,@"STO_CUDA_RESERVED_SHARED STV_DEFAULT"
__nv_reservedSMEM_offset_0_alias:
	.zero		0


//--------------------- .nv.constant0.matmul_kernel --------------------------
	.section	.nv.constant0.matmul_kernel,"a",@progbits
	.sectionflags	@""
	.align	4
.nv.constant0.matmul_kernel:
	.zero		608


//--------------------- SYMBOLS --------------------------

	.type		.nv.reservedSmem.offset0,@object
	.size		.nv.reservedSmem.offset0,0x4
